//
// Generated by NVIDIA NVVM Compiler
//
// Compiler Build ID: CL-36424714
// Cuda compilation tools, release 13.0, V13.0.88
// Based on NVVM 20.0.0
//

.version 9.0
.target sm_100
.address_size 64

	// .globl	_Z9loop1_GPUPA100_A100_dS1_S1_S1_S1_ddiii
.func  (.param .b64 func_retval0) __internal_accurate_pow
(
	.param .b64 __internal_accurate_pow_param_0
)
;

.visible .entry _Z9loop1_GPUPA100_A100_dS1_S1_S1_S1_ddiii(
	.param .u64 .ptr .align 1 _Z9loop1_GPUPA100_A100_dS1_S1_S1_S1_ddiii_param_0,
	.param .u64 .ptr .align 1 _Z9loop1_GPUPA100_A100_dS1_S1_S1_S1_ddiii_param_1,
	.param .u64 .ptr .align 1 _Z9loop1_GPUPA100_A100_dS1_S1_S1_S1_ddiii_param_2,
	.param .u64 .ptr .align 1 _Z9loop1_GPUPA100_A100_dS1_S1_S1_S1_ddiii_param_3,
	.param .u64 .ptr .align 1 _Z9loop1_GPUPA100_A100_dS1_S1_S1_S1_ddiii_param_4,
	.param .f64 _Z9loop1_GPUPA100_A100_dS1_S1_S1_S1_ddiii_param_5,
	.param .f64 _Z9loop1_GPUPA100_A100_dS1_S1_S1_S1_ddiii_param_6,
	.param .u32 _Z9loop1_GPUPA100_A100_dS1_S1_S1_S1_ddiii_param_7,
	.param .u32 _Z9loop1_GPUPA100_A100_dS1_S1_S1_S1_ddiii_param_8,
	.param .u32 _Z9loop1_GPUPA100_A100_dS1_S1_S1_S1_ddiii_param_9
)
{
	.reg .pred 	%p<26>;
	.reg .b32 	%r<70>;
	.reg .b32 	%f<3>;
	.reg .b64 	%rd<63>;
	.reg .b64 	%fd<164>;

	ld.param.u64 	%rd27, [_Z9loop1_GPUPA100_A100_dS1_S1_S1_S1_ddiii_param_2];
	ld.param.u64 	%rd28, [_Z9loop1_GPUPA100_A100_dS1_S1_S1_S1_ddiii_param_3];
	ld.param.u64 	%rd29, [_Z9loop1_GPUPA100_A100_dS1_S1_S1_S1_ddiii_param_4];
	ld.param.f64 	%fd14, [_Z9loop1_GPUPA100_A100_dS1_S1_S1_S1_ddiii_param_5];
	ld.param.f64 	%fd15, [_Z9loop1_GPUPA100_A100_dS1_S1_S1_S1_ddiii_param_6];
	cvta.to.global.u64 	%rd1, %rd28;
	cvta.to.global.u64 	%rd2, %rd29;
	cvta.to.global.u64 	%rd3, %rd27;
	mov.u32 	%r24, %ctaid.x;
	shl.b32 	%r25, %r24, 5;
	mov.u32 	%r26, %tid.x;
	add.s32 	%r1, %r25, %r26;
	add.s32 	%r2, %r1, -1;
	setp.gt.u32 	%p1, %r2, 98;
	@%p1 bra 	$L__BB0_10;
	mov.b32 	%r64, 1;
	mul.wide.u32 	%rd31, %r1, 8;
	add.s64 	%rd34, %rd2, %rd31;
$L__BB0_2:
	ld.param.u64 	%rd58, [_Z9loop1_GPUPA100_A100_dS1_S1_S1_S1_ddiii_param_0];
	cvta.to.global.u64 	%rd30, %rd58;
	add.s64 	%rd32, %rd30, %rd31;
	mul.wide.u32 	%rd33, %r64, 800;
	add.s64 	%rd4, %rd32, %rd33;
	add.s64 	%rd5, %rd34, %rd33;
	mov.b32 	%r65, 0;
$L__BB0_3:
	mul.wide.u32 	%rd35, %r65, 80000;
	add.s64 	%rd36, %rd4, %rd35;
	ld.global.f64 	%fd16, [%rd36];
	add.s64 	%rd37, %rd5, %rd35;
	ld.global.f64 	%fd17, [%rd37];
	add.s64 	%rd38, %rd1, %rd35;
	mul.wide.u32 	%rd39, %r64, 800;
	add.s64 	%rd40, %rd38, %rd39;
	add.s64 	%rd42, %rd40, %rd31;
	ld.global.f64 	%fd18, [%rd42+-800];
	sub.f64 	%fd19, %fd17, %fd18;
	mul.wide.u32 	%rd43, %r2, 8;
	add.s64 	%rd44, %rd40, %rd43;
	ld.global.f64 	%fd20, [%rd44];
	ld.global.f64 	%fd21, [%rd42];
	sub.f64 	%fd22, %fd20, %fd21;
	add.f64 	%fd23, %fd19, %fd22;
	mul.f64 	%fd24, %fd14, %fd23;
	fma.rn.f64 	%fd25, %fd15, %fd16, %fd24;
	st.global.f64 	[%rd36], %fd25;
	ld.global.f64 	%fd26, [%rd36+80000];
	ld.global.f64 	%fd27, [%rd37+80000];
	ld.global.f64 	%fd28, [%rd42+79200];
	sub.f64 	%fd29, %fd27, %fd28;
	ld.global.f64 	%fd30, [%rd44+80000];
	ld.global.f64 	%fd31, [%rd42+80000];
	sub.f64 	%fd32, %fd30, %fd31;
	add.f64 	%fd33, %fd29, %fd32;
	mul.f64 	%fd34, %fd14, %fd33;
	fma.rn.f64 	%fd35, %fd15, %fd26, %fd34;
	st.global.f64 	[%rd36+80000], %fd35;
	ld.global.f64 	%fd36, [%rd36+160000];
	ld.global.f64 	%fd37, [%rd37+160000];
	ld.global.f64 	%fd38, [%rd42+159200];
	sub.f64 	%fd39, %fd37, %fd38;
	ld.global.f64 	%fd40, [%rd44+160000];
	ld.global.f64 	%fd41, [%rd42+160000];
	sub.f64 	%fd42, %fd40, %fd41;
	add.f64 	%fd43, %fd39, %fd42;
	mul.f64 	%fd44, %fd14, %fd43;
	fma.rn.f64 	%fd45, %fd15, %fd36, %fd44;
	st.global.f64 	[%rd36+160000], %fd45;
	ld.global.f64 	%fd46, [%rd36+240000];
	ld.global.f64 	%fd47, [%rd37+240000];
	ld.global.f64 	%fd48, [%rd42+239200];
	sub.f64 	%fd49, %fd47, %fd48;
	ld.global.f64 	%fd50, [%rd44+240000];
	ld.global.f64 	%fd51, [%rd42+240000];
	sub.f64 	%fd52, %fd50, %fd51;
	add.f64 	%fd53, %fd49, %fd52;
	mul.f64 	%fd54, %fd14, %fd53;
	fma.rn.f64 	%fd55, %fd15, %fd46, %fd54;
	st.global.f64 	[%rd36+240000], %fd55;
	add.s32 	%r65, %r65, 4;
	setp.ne.s32 	%p2, %r65, 100;
	@%p2 bra 	$L__BB0_3;
	add.s32 	%r64, %r64, 1;
	setp.ne.s32 	%p3, %r64, 100;
	@%p3 bra 	$L__BB0_2;
	mov.b32 	%r66, 0;
	add.s64 	%rd49, %rd2, %rd31;
$L__BB0_6:
	ld.param.u64 	%rd59, [_Z9loop1_GPUPA100_A100_dS1_S1_S1_S1_ddiii_param_1];
	cvta.to.global.u64 	%rd45, %rd59;
	add.s64 	%rd47, %rd45, %rd31;
	mul.wide.u32 	%rd48, %r66, 800;
	add.s64 	%rd6, %rd47, %rd48;
	add.s64 	%rd7, %rd49, %rd48;
	add.s64 	%rd8, %rd1, %rd48;
	mov.b32 	%r67, 1;
$L__BB0_7:
	mul.wide.u32 	%rd50, %r67, 80000;
	add.s64 	%rd9, %rd6, %rd50;
	ld.global.f64 	%fd56, [%rd9];
	mul.wide.s32 	%rd51, %r67, 80000;
	add.s64 	%rd10, %rd7, %rd51;
	ld.global.f64 	%fd57, [%rd10+-80000];
	add.s64 	%rd52, %rd8, %rd50;
	add.s64 	%rd11, %rd52, %rd31;
	ld.global.f64 	%fd58, [%rd11];
	sub.f64 	%fd59, %fd57, %fd58;
	add.s64 	%rd12, %rd52, %rd43;
	ld.global.f64 	%fd60, [%rd12];
	sub.f64 	%fd61, %fd58, %fd60;
	add.f64 	%fd62, %fd59, %fd61;
	mul.f64 	%fd63, %fd14, %fd62;
	fma.rn.f64 	%fd64, %fd15, %fd56, %fd63;
	st.global.f64 	[%rd9], %fd64;
	ld.global.f64 	%fd65, [%rd9+80000];
	ld.global.f64 	%fd66, [%rd10];
	ld.global.f64 	%fd67, [%rd11+80000];
	sub.f64 	%fd68, %fd66, %fd67;
	ld.global.f64 	%fd69, [%rd12+80000];
	sub.f64 	%fd70, %fd67, %fd69;
	add.f64 	%fd71, %fd68, %fd70;
	mul.f64 	%fd72, %fd14, %fd71;
	fma.rn.f64 	%fd73, %fd15, %fd65, %fd72;
	st.global.f64 	[%rd9+80000], %fd73;
	ld.global.f64 	%fd74, [%rd9+160000];
	ld.global.f64 	%fd75, [%rd10+80000];
	ld.global.f64 	%fd76, [%rd11+160000];
	sub.f64 	%fd77, %fd75, %fd76;
	ld.global.f64 	%fd78, [%rd12+160000];
	sub.f64 	%fd79, %fd76, %fd78;
	add.f64 	%fd80, %fd77, %fd79;
	mul.f64 	%fd81, %fd14, %fd80;
	fma.rn.f64 	%fd82, %fd15, %fd74, %fd81;
	st.global.f64 	[%rd9+160000], %fd82;
	setp.eq.s32 	%p4, %r67, 97;
	@%p4 bra 	$L__BB0_9;
	ld.global.f64 	%fd83, [%rd9+240000];
	ld.global.f64 	%fd84, [%rd10+160000];
	ld.global.f64 	%fd85, [%rd11+240000];
	sub.f64 	%fd86, %fd84, %fd85;
	ld.global.f64 	%fd87, [%rd12+240000];
	sub.f64 	%fd88, %fd85, %fd87;
	add.f64 	%fd89, %fd86, %fd88;
	mul.f64 	%fd90, %fd14, %fd89;
	fma.rn.f64 	%fd91, %fd15, %fd83, %fd90;
	st.global.f64 	[%rd9+240000], %fd91;
	add.s32 	%r67, %r67, 4;
	bra.uni 	$L__BB0_7;
$L__BB0_9:
	add.s32 	%r66, %r66, 1;
	setp.ne.s32 	%p5, %r66, 100;
	@%p5 bra 	$L__BB0_6;
$L__BB0_10:
	setp.gt.s32 	%p6, %r1, 99;
	@%p6 bra 	$L__BB0_28;
	mul.wide.s32 	%rd55, %r1, 8;
	add.s64 	%rd56, %rd55, 160000;
	add.s64 	%rd13, %rd3, %rd56;
	add.s64 	%rd14, %rd2, %rd56;
	add.s64 	%rd15, %rd1, %rd56;
	mov.b32 	%r68, 1;
$L__BB0_12:
	mul.wide.u32 	%rd57, %r68, 800;
	add.s64 	%rd62, %rd13, %rd57;
	add.s64 	%rd61, %rd14, %rd57;
	add.s64 	%rd60, %rd15, %rd57;
	mov.b32 	%r69, 0;
$L__BB0_13:
	ld.global.f64 	%fd92, [%rd62+-80000];
	ld.global.f64 	%fd93, [%rd61+-80000];
	ld.global.f64 	%fd94, [%rd60+-160000];
	sub.f64 	%fd95, %fd93, %fd94;
	ld.global.f64 	%fd96, [%rd60+-80800];
	ld.global.f64 	%fd97, [%rd60+-80000];
	sub.f64 	%fd98, %fd96, %fd97;
	add.f64 	%fd99, %fd95, %fd98;
	mul.f64 	%fd100, %fd14, %fd99;
	fma.rn.f64 	%fd101, %fd15, %fd92, %fd100;
	st.global.f64 	[%rd62+-80000], %fd101;
	ld.global.f64 	%fd102, [%rd62];
	ld.global.f64 	%fd103, [%rd61];
	ld.global.f64 	%fd104, [%rd60+-80000];
	sub.f64 	%fd105, %fd103, %fd104;
	ld.global.f64 	%fd106, [%rd60+-800];
	ld.global.f64 	%fd107, [%rd60];
	sub.f64 	%fd108, %fd106, %fd107;
	add.f64 	%fd109, %fd105, %fd108;
	mul.f64 	%fd110, %fd14, %fd109;
	fma.rn.f64 	%fd111, %fd15, %fd102, %fd110;
	st.global.f64 	[%rd62], %fd111;
	ld.global.f64 	%fd112, [%rd62+80000];
	ld.global.f64 	%fd113, [%rd61+80000];
	ld.global.f64 	%fd114, [%rd60];
	sub.f64 	%fd115, %fd113, %fd114;
	ld.global.f64 	%fd116, [%rd60+79200];
	ld.global.f64 	%fd117, [%rd60+80000];
	sub.f64 	%fd118, %fd116, %fd117;
	add.f64 	%fd119, %fd115, %fd118;
	mul.f64 	%fd120, %fd14, %fd119;
	fma.rn.f64 	%fd121, %fd15, %fd112, %fd120;
	st.global.f64 	[%rd62+80000], %fd121;
	setp.eq.s32 	%p7, %r69, 96;
	@%p7 bra 	$L__BB0_15;
	ld.global.f64 	%fd122, [%rd62+160000];
	ld.global.f64 	%fd123, [%rd61+160000];
	ld.global.f64 	%fd124, [%rd60+80000];
	sub.f64 	%fd125, %fd123, %fd124;
	ld.global.f64 	%fd126, [%rd60+159200];
	ld.global.f64 	%fd127, [%rd60+160000];
	sub.f64 	%fd128, %fd126, %fd127;
	add.f64 	%fd129, %fd125, %fd128;
	mul.f64 	%fd130, %fd14, %fd129;
	fma.rn.f64 	%fd131, %fd15, %fd122, %fd130;
	st.global.f64 	[%rd62+160000], %fd131;
	add.s32 	%r69, %r69, 4;
	add.s64 	%rd62, %rd62, 320000;
	add.s64 	%rd61, %rd61, 320000;
	add.s64 	%rd60, %rd60, 320000;
	bra.uni 	$L__BB0_13;
$L__BB0_15:
	add.s32 	%r68, %r68, 1;
	setp.ne.s32 	%p8, %r68, 100;
	@%p8 bra 	$L__BB0_12;
	setp.ne.s32 	%p9, %r1, 50;
	@%p9 bra 	$L__BB0_28;
	ld.param.u32 	%r63, [_Z9loop1_GPUPA100_A100_dS1_S1_S1_S1_ddiii_param_9];
	ld.param.u32 	%r62, [_Z9loop1_GPUPA100_A100_dS1_S1_S1_S1_ddiii_param_8];
	ld.param.u32 	%r61, [_Z9loop1_GPUPA100_A100_dS1_S1_S1_S1_ddiii_param_7];
	sub.s32 	%r33, %r61, %r62;
	cvt.rn.f64.s32 	%fd132, %r33;
	cvt.rn.f64.s32 	%fd133, %r63;
	div.rn.f64 	%fd1, %fd132, %fd133;
	{
	.reg .b32 %temp; 
	mov.b64 	{%temp, %r15}, %fd1;
	}
	mov.f64 	%fd134, 0d4000000000000000;
	{
	.reg .b32 %temp; 
	mov.b64 	{%temp, %r34}, %fd134;
	}
	and.b32  	%r17, %r34, 2146435072;
	setp.eq.s32 	%p10, %r17, 1062207488;
	abs.f64 	%fd2, %fd1;
	{ // callseq 0, 0
	.param .b64 param0;
	st.param.f64 	[param0], %fd2;
	.param .b64 retval0;
	call.uni (retval0), 
	__internal_accurate_pow, 
	(
	param0
	);
	ld.param.f64 	%fd135, [retval0];
	} // callseq 0
	setp.lt.s32 	%p11, %r15, 0;
	neg.f64 	%fd137, %fd135;
	selp.f64 	%fd138, %fd137, %fd135, %p10;
	selp.f64 	%fd162, %fd138, %fd135, %p11;
	setp.neu.f64 	%p12, %fd1, 0d0000000000000000;
	@%p12 bra 	$L__BB0_19;
	setp.eq.s32 	%p13, %r17, 1062207488;
	selp.b32 	%r35, %r15, 0, %p13;
	setp.lt.s32 	%p14, %r34, 0;
	or.b32  	%r36, %r35, 2146435072;
	selp.b32 	%r37, %r36, %r35, %p14;
	mov.b32 	%r38, 0;
	mov.b64 	%fd162, {%r38, %r37};
$L__BB0_19:
	add.f64 	%fd139, %fd1, 0d4000000000000000;
	{
	.reg .b32 %temp; 
	mov.b64 	{%temp, %r39}, %fd139;
	}
	and.b32  	%r40, %r39, 2146435072;
	setp.ne.s32 	%p15, %r40, 2146435072;
	@%p15 bra 	$L__BB0_24;
	setp.num.f64 	%p16, %fd1, %fd1;
	@%p16 bra 	$L__BB0_22;
	mov.f64 	%fd140, 0d4000000000000000;
	add.rn.f64 	%fd162, %fd1, %fd140;
	bra.uni 	$L__BB0_24;
$L__BB0_22:
	setp.neu.f64 	%p17, %fd2, 0d7FF0000000000000;
	@%p17 bra 	$L__BB0_24;
	setp.lt.s32 	%p18, %r15, 0;
	setp.eq.s32 	%p19, %r17, 1062207488;
	setp.lt.s32 	%p20, %r34, 0;
	selp.b32 	%r42, 0, 2146435072, %p20;
	and.b32  	%r43, %r34, 2147483647;
	setp.ne.s32 	%p21, %r43, 1071644672;
	or.b32  	%r44, %r42, -2147483648;
	selp.b32 	%r45, %r44, %r42, %p21;
	selp.b32 	%r46, %r45, %r42, %p19;
	selp.b32 	%r47, %r46, %r42, %p18;
	mov.b32 	%r48, 0;
	mov.b64 	%fd162, {%r48, %r47};
$L__BB0_24:
	setp.eq.f64 	%p22, %fd1, 0d3FF0000000000000;
	neg.f64 	%fd141, %fd162;
	selp.f64 	%fd9, 0dBFF0000000000000, %fd141, %p22;
	fma.rn.f64 	%fd142, %fd9, 0d3FF71547652B82FE, 0d4338000000000000;
	{
	.reg .b32 %temp; 
	mov.b64 	{%r18, %temp}, %fd142;
	}
	mov.f64 	%fd143, 0dC338000000000000;
	add.rn.f64 	%fd144, %fd142, %fd143;
	fma.rn.f64 	%fd145, %fd144, 0dBFE62E42FEFA39EF, %fd9;
	fma.rn.f64 	%fd146, %fd144, 0dBC7ABC9E3B39803F, %fd145;
	fma.rn.f64 	%fd147, %fd146, 0d3E5ADE1569CE2BDF, 0d3E928AF3FCA213EA;
	fma.rn.f64 	%fd148, %fd147, %fd146, 0d3EC71DEE62401315;
	fma.rn.f64 	%fd149, %fd148, %fd146, 0d3EFA01997C89EB71;
	fma.rn.f64 	%fd150, %fd149, %fd146, 0d3F2A01A014761F65;
	fma.rn.f64 	%fd151, %fd150, %fd146, 0d3F56C16C1852B7AF;
	fma.rn.f64 	%fd152, %fd151, %fd146, 0d3F81111111122322;
	fma.rn.f64 	%fd153, %fd152, %fd146, 0d3FA55555555502A1;
	fma.rn.f64 	%fd154, %fd153, %fd146, 0d3FC5555555555511;
	fma.rn.f64 	%fd155, %fd154, %fd146, 0d3FE000000000000B;
	fma.rn.f64 	%fd156, %fd155, %fd146, 0d3FF0000000000000;
	fma.rn.f64 	%fd157, %fd156, %fd146, 0d3FF0000000000000;
	{
	.reg .b32 %temp; 
	mov.b64 	{%r19, %temp}, %fd157;
	}
	{
	.reg .b32 %temp; 
	mov.b64 	{%temp, %r20}, %fd157;
	}
	shl.b32 	%r49, %r18, 20;
	add.s32 	%r50, %r49, %r20;
	mov.b64 	%fd163, {%r19, %r50};
	{
	.reg .b32 %temp; 
	mov.b64 	{%temp, %r51}, %fd9;
	}
	mov.b32 	%f2, %r51;
	abs.f32 	%f1, %f2;
	setp.lt.f32 	%p23, %f1, 0f4086232B;
	@%p23 bra 	$L__BB0_27;
	setp.lt.f64 	%p24, %fd9, 0d0000000000000000;
	add.f64 	%fd158, %fd9, 0d7FF0000000000000;
	selp.f64 	%fd163, 0d0000000000000000, %fd158, %p24;
	setp.geu.f32 	%p25, %f1, 0f40874800;
	@%p25 bra 	$L__BB0_27;
	shr.u32 	%r52, %r18, 31;
	add.s32 	%r53, %r18, %r52;
	shr.s32 	%r54, %r53, 1;
	shl.b32 	%r55, %r54, 20;
	add.s32 	%r56, %r20, %r55;
	mov.b64 	%fd159, {%r19, %r56};
	sub.s32 	%r57, %r18, %r54;
	shl.b32 	%r58, %r57, 20;
	add.s32 	%r59, %r58, 1072693248;
	mov.b32 	%r60, 0;
	mov.b64 	%fd160, {%r60, %r59};
	mul.f64 	%fd163, %fd160, %fd159;
$L__BB0_27:
	st.global.f64 	[%rd3+4040400], %fd163;
$L__BB0_28:
	ret;

}
	// .globl	_Z9loop2_GPUPA100_A100_dS1_S1_S1_dd
.visible .entry _Z9loop2_GPUPA100_A100_dS1_S1_S1_dd(
	.param .u64 .ptr .align 1 _Z9loop2_GPUPA100_A100_dS1_S1_S1_dd_param_0,
	.param .u64 .ptr .align 1 _Z9loop2_GPUPA100_A100_dS1_S1_S1_dd_param_1,
	.param .u64 .ptr .align 1 _Z9loop2_GPUPA100_A100_dS1_S1_S1_dd_param_2,
	.param .u64 .ptr .align 1 _Z9loop2_GPUPA100_A100_dS1_S1_S1_dd_param_3,
	.param .f64 _Z9loop2_GPUPA100_A100_dS1_S1_S1_dd_param_4,
	.param .f64 _Z9loop2_GPUPA100_A100_dS1_S1_S1_dd_param_5
)
{
	.reg .pred 	%p<9>;
	.reg .b32 	%r<30>;
	.reg .b64 	%rd<48>;
	.reg .b64 	%fd<93>;

	ld.param.u64 	%rd20, [_Z9loop2_GPUPA100_A100_dS1_S1_S1_dd_param_0];
	ld.param.u64 	%rd17, [_Z9loop2_GPUPA100_A100_dS1_S1_S1_dd_param_1];
	ld.param.f64 	%fd1, [_Z9loop2_GPUPA100_A100_dS1_S1_S1_dd_param_4];
	ld.param.f64 	%fd2, [_Z9loop2_GPUPA100_A100_dS1_S1_S1_dd_param_5];
	cvta.to.global.u64 	%rd1, %rd20;
	mov.u32 	%r14, %ctaid.x;
	shl.b32 	%r15, %r14, 5;
	mov.u32 	%r16, %tid.x;
	add.s32 	%r1, %r15, %r16;
	setp.gt.s32 	%p1, %r1, 99;
	@%p1 bra 	$L__BB1_10;
	cvta.to.global.u64 	%rd21, %rd17;
	mul.wide.s32 	%rd22, %r1, 8;
	add.s64 	%rd2, %rd21, %rd22;
	mov.b32 	%r24, 0;
$L__BB1_2:
	mul.wide.u32 	%rd23, %r24, 800;
	add.s64 	%rd3, %rd2, %rd23;
	add.s32 	%r24, %r24, 1;
	mov.b32 	%r25, 1;
$L__BB1_3:
	mul.wide.u32 	%rd24, %r25, 80000;
	add.s64 	%rd25, %rd3, %rd24;
	ld.global.f64 	%fd3, [%rd25];
	add.s64 	%rd26, %rd1, %rd24;
	add.s64 	%rd28, %rd26, %rd23;
	add.s64 	%rd30, %rd28, %rd22;
	ld.global.f64 	%fd4, [%rd30];
	ld.global.f64 	%fd5, [%rd30+800];
	sub.f64 	%fd6, %fd4, %fd5;
	ld.global.f64 	%fd7, [%rd30+8];
	sub.f64 	%fd8, %fd7, %fd4;
	add.f64 	%fd9, %fd6, %fd8;
	mul.f64 	%fd10, %fd2, %fd9;
	fma.rn.f64 	%fd11, %fd1, %fd3, %fd10;
	st.global.f64 	[%rd25], %fd11;
	ld.global.f64 	%fd12, [%rd25+80000];
	ld.global.f64 	%fd13, [%rd30+80000];
	ld.global.f64 	%fd14, [%rd30+80800];
	sub.f64 	%fd15, %fd13, %fd14;
	ld.global.f64 	%fd16, [%rd30+80008];
	sub.f64 	%fd17, %fd16, %fd13;
	add.f64 	%fd18, %fd15, %fd17;
	mul.f64 	%fd19, %fd2, %fd18;
	fma.rn.f64 	%fd20, %fd1, %fd12, %fd19;
	st.global.f64 	[%rd25+80000], %fd20;
	add.s32 	%r25, %r25, 2;
	setp.ne.s32 	%p2, %r25, 99;
	@%p2 bra 	$L__BB1_3;
	setp.ne.s32 	%p3, %r24, 99;
	@%p3 bra 	$L__BB1_2;
	mov.b32 	%r26, 1;
$L__BB1_6:
	mul.wide.u32 	%rd32, %r26, 800;
	add.s64 	%rd5, %rd1, %rd32;
	add.s64 	%rd4, %rd5, %rd22;
	mov.b32 	%r27, 0;
$L__BB1_7:
	ld.param.u64 	%rd44, [_Z9loop2_GPUPA100_A100_dS1_S1_S1_dd_param_2];
	cvta.to.global.u64 	%rd33, %rd44;
	add.s64 	%rd35, %rd33, %rd22;
	add.s64 	%rd37, %rd35, %rd32;
	mul.wide.u32 	%rd38, %r27, 80000;
	add.s64 	%rd6, %rd37, %rd38;
	ld.global.f64 	%fd21, [%rd6];
	add.s64 	%rd7, %rd4, %rd38;
	ld.global.f64 	%fd22, [%rd7+80000];
	add.s64 	%rd39, %rd5, %rd38;
	add.s64 	%rd8, %rd39, %rd22;
	ld.global.f64 	%fd23, [%rd8];
	sub.f64 	%fd24, %fd22, %fd23;
	ld.global.f64 	%fd25, [%rd8+8];
	sub.f64 	%fd26, %fd23, %fd25;
	add.f64 	%fd27, %fd24, %fd26;
	mul.f64 	%fd28, %fd2, %fd27;
	fma.rn.f64 	%fd29, %fd1, %fd21, %fd28;
	st.global.f64 	[%rd6], %fd29;
	ld.global.f64 	%fd30, [%rd6+80000];
	ld.global.f64 	%fd31, [%rd7+160000];
	ld.global.f64 	%fd32, [%rd8+80000];
	sub.f64 	%fd33, %fd31, %fd32;
	ld.global.f64 	%fd34, [%rd8+80008];
	sub.f64 	%fd35, %fd32, %fd34;
	add.f64 	%fd36, %fd33, %fd35;
	mul.f64 	%fd37, %fd2, %fd36;
	fma.rn.f64 	%fd38, %fd1, %fd30, %fd37;
	st.global.f64 	[%rd6+80000], %fd38;
	ld.global.f64 	%fd39, [%rd6+160000];
	ld.global.f64 	%fd40, [%rd7+240000];
	ld.global.f64 	%fd41, [%rd8+160000];
	sub.f64 	%fd42, %fd40, %fd41;
	ld.global.f64 	%fd43, [%rd8+160008];
	sub.f64 	%fd44, %fd41, %fd43;
	add.f64 	%fd45, %fd42, %fd44;
	mul.f64 	%fd46, %fd2, %fd45;
	fma.rn.f64 	%fd47, %fd1, %fd39, %fd46;
	st.global.f64 	[%rd6+160000], %fd47;
	setp.eq.s32 	%p4, %r27, 96;
	@%p4 bra 	$L__BB1_9;
	ld.global.f64 	%fd48, [%rd6+240000];
	add.s32 	%r27, %r27, 4;
	ld.global.f64 	%fd49, [%rd7+320000];
	ld.global.f64 	%fd50, [%rd8+240000];
	sub.f64 	%fd51, %fd49, %fd50;
	ld.global.f64 	%fd52, [%rd8+240008];
	sub.f64 	%fd53, %fd50, %fd52;
	add.f64 	%fd54, %fd51, %fd53;
	mul.f64 	%fd55, %fd2, %fd54;
	fma.rn.f64 	%fd56, %fd1, %fd48, %fd55;
	st.global.f64 	[%rd6+240000], %fd56;
	bra.uni 	$L__BB1_7;
$L__BB1_9:
	add.s32 	%r26, %r26, 1;
	setp.ne.s32 	%p5, %r26, 99;
	@%p5 bra 	$L__BB1_6;
$L__BB1_10:
	add.s32 	%r21, %r1, -1;
	setp.gt.u32 	%p6, %r21, 98;
	@%p6 bra 	$L__BB1_16;
	ld.param.u64 	%rd45, [_Z9loop2_GPUPA100_A100_dS1_S1_S1_dd_param_3];
	mul.wide.u32 	%rd40, %r1, 8;
	add.s64 	%rd41, %rd40, 160000;
	cvta.to.global.u64 	%rd42, %rd45;
	add.s64 	%rd9, %rd42, %rd41;
	add.s64 	%rd10, %rd1, %rd41;
	mov.b32 	%r28, 0;
$L__BB1_12:
	add.s32 	%r11, %r28, 1;
	mul.wide.u32 	%rd43, %r28, 800;
	add.s64 	%rd47, %rd9, %rd43;
	add.s64 	%rd46, %rd10, %rd43;
	mov.b32 	%r29, 0;
$L__BB1_13:
	ld.global.f64 	%fd57, [%rd47+-160000];
	ld.global.f64 	%fd58, [%rd46+-160000];
	ld.global.f64 	%fd59, [%rd46+-80000];
	sub.f64 	%fd60, %fd58, %fd59;
	ld.global.f64 	%fd61, [%rd46+-159200];
	sub.f64 	%fd62, %fd61, %fd58;
	add.f64 	%fd63, %fd60, %fd62;
	mul.f64 	%fd64, %fd2, %fd63;
	fma.rn.f64 	%fd65, %fd1, %fd57, %fd64;
	st.global.f64 	[%rd47+-160000], %fd65;
	ld.global.f64 	%fd66, [%rd47+-80000];
	ld.global.f64 	%fd67, [%rd46+-80000];
	ld.global.f64 	%fd68, [%rd46];
	sub.f64 	%fd69, %fd67, %fd68;
	ld.global.f64 	%fd70, [%rd46+-79200];
	sub.f64 	%fd71, %fd70, %fd67;
	add.f64 	%fd72, %fd69, %fd71;
	mul.f64 	%fd73, %fd2, %fd72;
	fma.rn.f64 	%fd74, %fd1, %fd66, %fd73;
	st.global.f64 	[%rd47+-80000], %fd74;
	ld.global.f64 	%fd75, [%rd47];
	ld.global.f64 	%fd76, [%rd46];
	ld.global.f64 	%fd77, [%rd46+80000];
	sub.f64 	%fd78, %fd76, %fd77;
	ld.global.f64 	%fd79, [%rd46+800];
	sub.f64 	%fd80, %fd79, %fd76;
	add.f64 	%fd81, %fd78, %fd80;
	mul.f64 	%fd82, %fd2, %fd81;
	fma.rn.f64 	%fd83, %fd1, %fd75, %fd82;
	st.global.f64 	[%rd47], %fd83;
	setp.eq.s32 	%p7, %r29, 96;
	@%p7 bra 	$L__BB1_15;
	ld.global.f64 	%fd84, [%rd47+80000];
	ld.global.f64 	%fd85, [%rd46+80000];
	add.s32 	%r29, %r29, 4;
	ld.global.f64 	%fd86, [%rd46+160000];
	sub.f64 	%fd87, %fd85, %fd86;
	ld.global.f64 	%fd88, [%rd46+80800];
	sub.f64 	%fd89, %fd88, %fd85;
	add.f64 	%fd90, %fd87, %fd89;
	mul.f64 	%fd91, %fd2, %fd90;
	fma.rn.f64 	%fd92, %fd1, %fd84, %fd91;
	st.global.f64 	[%rd47+80000], %fd92;
	add.s64 	%rd47, %rd47, 320000;
	add.s64 	%rd46, %rd46, 320000;
	bra.uni 	$L__BB1_13;
$L__BB1_15:
	setp.ne.s32 	%p8, %r11, 99;
	mov.u32 	%r28, %r11;
	@%p8 bra 	$L__BB1_12;
$L__BB1_16:
	ret;

}
.func  (.param .b64 func_retval0) __internal_accurate_pow(
	.param .b64 __internal_accurate_pow_param_0
)
{
	.reg .pred 	%p<8>;
	.reg .b32 	%r<49>;
	.reg .b32 	%f<3>;
	.reg .b64 	%fd<109>;

	ld.param.f64 	%fd10, [__internal_accurate_pow_param_0];
	{
	.reg .b32 %temp; 
	mov.b64 	{%temp, %r46}, %fd10;
	}
	{
	.reg .b32 %temp; 
	mov.b64 	{%r45, %temp}, %fd10;
	}
	shr.u32 	%r47, %r46, 20;
	setp.gt.u32 	%p1, %r46, 1048575;
	@%p1 bra 	$L__BB2_2;
	mul.f64 	%fd11, %fd10, 0d4350000000000000;
	{
	.reg .b32 %temp; 
	mov.b64 	{%temp, %r46}, %fd11;
	}
	{
	.reg .b32 %temp; 
	mov.b64 	{%r45, %temp}, %fd11;
	}
	shr.u32 	%r16, %r46, 20;
	add.s32 	%r47, %r16, -54;
$L__BB2_2:
	add.s32 	%r48, %r47, -1023;
	and.b32  	%r17, %r46, -2146435073;
	or.b32  	%r18, %r17, 1072693248;
	mov.b64 	%fd107, {%r45, %r18};
	setp.lt.u32 	%p2, %r18, 1073127583;
	@%p2 bra 	$L__BB2_4;
	{
	.reg .b32 %temp; 
	mov.b64 	{%r19, %temp}, %fd107;
	}
	{
	.reg .b32 %temp; 
	mov.b64 	{%temp, %r20}, %fd107;
	}
	add.s32 	%r21, %r20, -1048576;
	mov.b64 	%fd107, {%r19, %r21};
	add.s32 	%r48, %r47, -1022;
$L__BB2_4:
	add.f64 	%fd12, %fd107, 0dBFF0000000000000;
	add.f64 	%fd13, %fd107, 0d3FF0000000000000;
	rcp.approx.ftz.f64 	%fd14, %fd13;
	neg.f64 	%fd15, %fd13;
	fma.rn.f64 	%fd16, %fd15, %fd14, 0d3FF0000000000000;
	fma.rn.f64 	%fd17, %fd16, %fd16, %fd16;
	fma.rn.f64 	%fd18, %fd17, %fd14, %fd14;
	mul.f64 	%fd19, %fd12, %fd18;
	fma.rn.f64 	%fd20, %fd12, %fd18, %fd19;
	mul.f64 	%fd21, %fd20, %fd20;
	fma.rn.f64 	%fd22, %fd21, 0d3EB0F5FF7D2CAFE2, 0d3ED0F5D241AD3B5A;
	fma.rn.f64 	%fd23, %fd22, %fd21, 0d3EF3B20A75488A3F;
	fma.rn.f64 	%fd24, %fd23, %fd21, 0d3F1745CDE4FAECD5;
	fma.rn.f64 	%fd25, %fd24, %fd21, 0d3F3C71C7258A578B;
	fma.rn.f64 	%fd26, %fd25, %fd21, 0d3F6249249242B910;
	fma.rn.f64 	%fd27, %fd26, %fd21, 0d3F89999999999DFB;
	sub.f64 	%fd28, %fd12, %fd20;
	add.f64 	%fd29, %fd28, %fd28;
	neg.f64 	%fd30, %fd20;
	fma.rn.f64 	%fd31, %fd30, %fd12, %fd29;
	mul.f64 	%fd32, %fd18, %fd31;
	fma.rn.f64 	%fd33, %fd21, %fd27, 0d3FB5555555555555;
	mov.f64 	%fd34, 0d3FB5555555555555;
	sub.f64 	%fd35, %fd34, %fd33;
	fma.rn.f64 	%fd36, %fd21, %fd27, %fd35;
	add.f64 	%fd37, %fd36, 0dBC46A4CB00B9E7B0;
	add.f64 	%fd38, %fd33, %fd37;
	sub.f64 	%fd39, %fd33, %fd38;
	add.f64 	%fd40, %fd37, %fd39;
	mul.rn.f64 	%fd41, %fd20, %fd20;
	neg.f64 	%fd42, %fd41;
	fma.rn.f64 	%fd43, %fd20, %fd20, %fd42;
	{
	.reg .b32 %temp; 
	mov.b64 	{%r22, %temp}, %fd32;
	}
	{
	.reg .b32 %temp; 
	mov.b64 	{%temp, %r23}, %fd32;
	}
	add.s32 	%r24, %r23, 1048576;
	mov.b64 	%fd44, {%r22, %r24};
	fma.rn.f64 	%fd45, %fd20, %fd44, %fd43;
	mul.rn.f64 	%fd46, %fd41, %fd20;
	neg.f64 	%fd47, %fd46;
	fma.rn.f64 	%fd48, %fd41, %fd20, %fd47;
	fma.rn.f64 	%fd49, %fd41, %fd32, %fd48;
	fma.rn.f64 	%fd50, %fd45, %fd20, %fd49;
	mul.rn.f64 	%fd51, %fd38, %fd46;
	neg.f64 	%fd52, %fd51;
	fma.rn.f64 	%fd53, %fd38, %fd46, %fd52;
	fma.rn.f64 	%fd54, %fd38, %fd50, %fd53;
	fma.rn.f64 	%fd55, %fd40, %fd46, %fd54;
	add.f64 	%fd56, %fd51, %fd55;
	sub.f64 	%fd57, %fd51, %fd56;
	add.f64 	%fd58, %fd55, %fd57;
	add.f64 	%fd59, %fd20, %fd56;
	sub.f64 	%fd60, %fd20, %fd59;
	add.f64 	%fd61, %fd56, %fd60;
	add.f64 	%fd62, %fd58, %fd61;
	add.f64 	%fd63, %fd32, %fd62;
	add.f64 	%fd64, %fd59, %fd63;
	sub.f64 	%fd65, %fd59, %fd64;
	add.f64 	%fd66, %fd63, %fd65;
	xor.b32  	%r25, %r48, -2147483648;
	mov.b32 	%r26, 1127219200;
	mov.b64 	%fd67, {%r25, %r26};
	mov.b32 	%r27, -2147483648;
	mov.b64 	%fd68, {%r27, %r26};
	sub.f64 	%fd69, %fd67, %fd68;
	fma.rn.f64 	%fd70, %fd69, 0d3FE62E42FEFA39EF, %fd64;
	fma.rn.f64 	%fd71, %fd69, 0dBFE62E42FEFA39EF, %fd70;
	sub.f64 	%fd72, %fd71, %fd64;
	sub.f64 	%fd73, %fd66, %fd72;
	fma.rn.f64 	%fd74, %fd69, 0d3C7ABC9E3B39803F, %fd73;
	add.f64 	%fd75, %fd70, %fd74;
	sub.f64 	%fd76, %fd70, %fd75;
	add.f64 	%fd77, %fd74, %fd76;
	mov.f64 	%fd78, 0d4000000000000000;
	{
	.reg .b32 %temp; 
	mov.b64 	{%temp, %r28}, %fd78;
	}
	{
	.reg .b32 %temp; 
	mov.b64 	{%r29, %temp}, %fd78;
	}
	shl.b32 	%r30, %r28, 1;
	setp.gt.u32 	%p3, %r30, -33554433;
	and.b32  	%r31, %r28, -15728641;
	selp.b32 	%r32, %r31, %r28, %p3;
	mov.b64 	%fd79, {%r29, %r32};
	mul.rn.f64 	%fd80, %fd75, %fd79;
	neg.f64 	%fd81, %fd80;
	fma.rn.f64 	%fd82, %fd75, %fd79, %fd81;
	fma.rn.f64 	%fd83, %fd77, %fd79, %fd82;
	add.f64 	%fd4, %fd80, %fd83;
	sub.f64 	%fd84, %fd80, %fd4;
	add.f64 	%fd5, %fd83, %fd84;
	fma.rn.f64 	%fd85, %fd4, 0d3FF71547652B82FE, 0d4338000000000000;
	{
	.reg .b32 %temp; 
	mov.b64 	{%r13, %temp}, %fd85;
	}
	mov.f64 	%fd86, 0dC338000000000000;
	add.rn.f64 	%fd87, %fd85, %fd86;
	fma.rn.f64 	%fd88, %fd87, 0dBFE62E42FEFA39EF, %fd4;
	fma.rn.f64 	%fd89, %fd87, 0dBC7ABC9E3B39803F, %fd88;
	fma.rn.f64 	%fd90, %fd89, 0d3E5ADE1569CE2BDF, 0d3E928AF3FCA213EA;
	fma.rn.f64 	%fd91, %fd90, %fd89, 0d3EC71DEE62401315;
	fma.rn.f64 	%fd92, %fd91, %fd89, 0d3EFA01997C89EB71;
	fma.rn.f64 	%fd93, %fd92, %fd89, 0d3F2A01A014761F65;
	fma.rn.f64 	%fd94, %fd93, %fd89, 0d3F56C16C1852B7AF;
	fma.rn.f64 	%fd95, %fd94, %fd89, 0d3F81111111122322;
	fma.rn.f64 	%fd96, %fd95, %fd89, 0d3FA55555555502A1;
	fma.rn.f64 	%fd97, %fd96, %fd89, 0d3FC5555555555511;
	fma.rn.f64 	%fd98, %fd97, %fd89, 0d3FE000000000000B;
	fma.rn.f64 	%fd99, %fd98, %fd89, 0d3FF0000000000000;
	fma.rn.f64 	%fd100, %fd99, %fd89, 0d3FF0000000000000;
	{
	.reg .b32 %temp; 
	mov.b64 	{%r14, %temp}, %fd100;
	}
	{
	.reg .b32 %temp; 
	mov.b64 	{%temp, %r15}, %fd100;
	}
	shl.b32 	%r33, %r13, 20;
	add.s32 	%r34, %r33, %r15;
	mov.b64 	%fd108, {%r14, %r34};
	{
	.reg .b32 %temp; 
	mov.b64 	{%temp, %r35}, %fd4;
	}
	mov.b32 	%f2, %r35;
	abs.f32 	%f1, %f2;
	setp.lt.f32 	%p4, %f1, 0f4086232B;
	@%p4 bra 	$L__BB2_7;
	setp.lt.f64 	%p5, %fd4, 0d0000000000000000;
	add.f64 	%fd101, %fd4, 0d7FF0000000000000;
	selp.f64 	%fd108, 0d0000000000000000, %fd101, %p5;
	setp.geu.f32 	%p6, %f1, 0f40874800;
	@%p6 bra 	$L__BB2_7;
	shr.u32 	%r36, %r13, 31;
	add.s32 	%r37, %r13, %r36;
	shr.s32 	%r38, %r37, 1;
	shl.b32 	%r39, %r38, 20;
	add.s32 	%r40, %r15, %r39;
	mov.b64 	%fd102, {%r14, %r40};
	sub.s32 	%r41, %r13, %r38;
	shl.b32 	%r42, %r41, 20;
	add.s32 	%r43, %r42, 1072693248;
	mov.b32 	%r44, 0;
	mov.b64 	%fd103, {%r44, %r43};
	mul.f64 	%fd108, %fd103, %fd102;
$L__BB2_7:
	abs.f64 	%fd104, %fd108;
	setp.eq.f64 	%p7, %fd104, 0d7FF0000000000000;
	fma.rn.f64 	%fd105, %fd108, %fd5, %fd108;
	selp.f64 	%fd106, %fd108, %fd105, %p7;
	st.param.f64 	[func_retval0], %fd106;
	ret;

}


// ===== COMPILED SASS (sm_100) =====

	.target	sm_100

	.elftype	@"ET_EXEC"


//--------------------- .note.nv.tkinfo           --------------------------
	.section	.note.nv.tkinfo,"",@"SHT_NOTE"
	.sectionflags	@"SHF_NOTE_NV_TKINFO"
	.tkinfo
        /*0018*/ 	.word	0x00000002
        /*0030*/ 	.string	""
        /*0030*/ 	.string	"ptxas"
        /*0030*/ 	.string	"Cuda compilation tools, release 13.0, V13.0.88"
        /*0030*/ 	.string	"Build cuda_13.0.r13.0/compiler.36424714_0"
        /*0030*/ 	.string	"-arch sm_100 -m 64 "



//--------------------- .note.nv.cuinfo           --------------------------
	.section	.note.nv.cuinfo,"",@"SHT_NOTE"
	.sectionflags	@"SHF_NOTE_NV_CUINFO"
        /*0018*/ 	.short	0x0002
        /*001a*/ 	.short	0x0064
        /*001c*/ 	.short	0x0082
	.zero		2


//--------------------- .nv.info                  --------------------------
	.section	.nv.info,"",@"SHT_CUDA_INFO"
	.align	4


	//----- nvinfo : EIATTR_REGCOUNT
	.align		4
        /*0000*/ 	.byte	0x04, 0x2f
        /*0002*/ 	.short	(.L_1 - .L_0)
	.align		4
.L_0:
        /*0004*/ 	.word	index@(_Z9loop1_GPUPA100_A100_dS1_S1_S1_S1_ddiii)
        /*0008*/ 	.word	0x00000020


	//----- nvinfo : EIATTR_FRAME_SIZE
	.align		4
.L_1:
        /*000c*/ 	.byte	0x04, 0x11
        /*000e*/ 	.short	(.L_3 - .L_2)
	.align		4
.L_2:
        /*0010*/ 	.word	index@($_Z9loop1_GPUPA100_A100_dS1_S1_S1_S1_ddiii$__internal_accurate_pow)
        /*0014*/ 	.word	0x00000000


	//----- nvinfo : EIATTR_FRAME_SIZE
	.align		4
.L_3:
        /*0018*/ 	.byte	0x04, 0x11
        /*001a*/ 	.short	(.L_5 - .L_4)
	.align		4
.L_4:
        /*001c*/ 	.word	index@($__internal_0_$__cuda_sm20_div_rn_f64_full)
        /*0020*/ 	.word	0x00000000


	//----- nvinfo : EIATTR_FRAME_SIZE
	.align		4
.L_5:
        /*0024*/ 	.byte	0x04, 0x11
        /*0026*/ 	.short	(.L_7 - .L_6)
	.align		4
.L_6:
        /*0028*/ 	.word	index@(_Z9loop1_GPUPA100_A100_dS1_S1_S1_S1_ddiii)
        /*002c*/ 	.word	0x00000000


	//----- nvinfo : EIATTR_REGCOUNT
	.align		4
.L_7:
        /*0030*/ 	.byte	0x04, 0x2f
        /*0032*/ 	.short	(.L_9 - .L_8)
	.align		4
.L_8:
        /*0034*/ 	.word	index@(_Z9loop2_GPUPA100_A100_dS1_S1_S1_dd)
        /*0038*/ 	.word	0x00000020


	//----- nvinfo : EIATTR_FRAME_SIZE
	.align		4
.L_9:
        /*003c*/ 	.byte	0x04, 0x11
        /*003e*/ 	.short	(.L_11 - .L_10)
	.align		4
.L_10:
        /*0040*/ 	.word	index@(_Z9loop2_GPUPA100_A100_dS1_S1_S1_dd)
        /*0044*/ 	.word	0x00000000


	//----- nvinfo : EIATTR_MIN_STACK_SIZE
	.align		4
.L_11:
        /*0048*/ 	.byte	0x04, 0x12
        /*004a*/ 	.short	(.L_13 - .L_12)
	.align		4
.L_12:
        /*004c*/ 	.word	index@(_Z9loop2_GPUPA100_A100_dS1_S1_S1_dd)
        /*0050*/ 	.word	0x00000000


	//----- nvinfo : EIATTR_MIN_STACK_SIZE
	.align		4
.L_13:
        /*0054*/ 	.byte	0x04, 0x12
        /*0056*/ 	.short	(.L_15 - .L_14)
	.align		4
.L_14:
        /*0058*/ 	.word	index@(_Z9loop1_GPUPA100_A100_dS1_S1_S1_S1_ddiii)
        /*005c*/ 	.word	0x00000000
.L_15:


//--------------------- .nv.compat                --------------------------
	.section	.nv.compat,"",@"SHT_CUDA_COMPAT_INFO"
	.align	4
        /*0000*/ 	.byte	0x02, 0x09, 0x00, 0x00, 0x02, 0x02, 0x01, 0x00, 0x02, 0x05, 0x05, 0x00, 0x03, 0x07, 0x01, 0x01
        /*0010*/ 	.byte	0x02, 0x03, 0x00, 0x00, 0x02, 0x06, 0x01, 0x00, 0x04, 0x0b, 0x08, 0x00, 0x01, 0x00, 0x00, 0x00
        /*0020*/ 	.byte	0x00, 0x00, 0x00, 0x00


//--------------------- .nv.info._Z9loop2_GPUPA100_A100_dS1_S1_S1_dd --------------------------
	.section	.nv.info._Z9loop2_GPUPA100_A100_dS1_S1_S1_dd,"",@"SHT_CUDA_INFO"
	.sectionflags	@""
	.align	4


	//----- nvinfo : EIATTR_CUDA_API_VERSION
	.align		4
        /*0000*/ 	.byte	0x04, 0x37
        /*0002*/ 	.short	(.L_17 - .L_16)
.L_16:
        /*0004*/ 	.word	0x00000082


	//----- nvinfo : EIATTR_KPARAM_INFO
	.align		4
.L_17:
        /*0008*/ 	.byte	0x04, 0x17
        /*000a*/ 	.short	(.L_19 - .L_18)
.L_18:
        /*000c*/ 	.word	0x00000000
        /*0010*/ 	.short	0x0005
        /*0012*/ 	.short	0x0028
        /*0014*/ 	.byte	0x00, 0xf0, 0x21, 0x00


	//----- nvinfo : EIATTR_KPARAM_INFO
	.align		4
.L_19:
        /*0018*/ 	.byte	0x04, 0x17
        /*001a*/ 	.short	(.L_21 - .L_20)
.L_20:
        /*001c*/ 	.word	0x00000000
        /*0020*/ 	.short	0x0004
        /*0022*/ 	.short	0x0020
        /*0024*/ 	.byte	0x00, 0xf0, 0x21, 0x00


	//----- nvinfo : EIATTR_KPARAM_INFO
	.align		4
.L_21:
        /*0028*/ 	.byte	0x04, 0x17
        /*002a*/ 	.short	(.L_23 - .L_22)
.L_22:
        /*002c*/ 	.word	0x00000000
        /*0030*/ 	.short	0x0003
        /*0032*/ 	.short	0x0018
        /*0034*/ 	.byte	0x00, 0xf5, 0x21, 0x00


	//----- nvinfo : EIATTR_KPARAM_INFO
	.align		4
.L_23:
        /*0038*/ 	.byte	0x04, 0x17
        /*003a*/ 	.short	(.L_25 - .L_24)
.L_24:
        /*003c*/ 	.word	0x00000000
        /*0040*/ 	.short	0x0002
        /*0042*/ 	.short	0x0010
        /*0044*/ 	.byte	0x00, 0xf5, 0x21, 0x00


	//----- nvinfo : EIATTR_KPARAM_INFO
	.align		4
.L_25:
        /*0048*/ 	.byte	0x04, 0x17
        /*004a*/ 	.short	(.L_27 - .L_26)
.L_26:
        /*004c*/ 	.word	0x00000000
        /*0050*/ 	.short	0x0001
        /*0052*/ 	.short	0x0008
        /*0054*/ 	.byte	0x00, 0xf5, 0x21, 0x00


	//----- nvinfo : EIATTR_KPARAM_INFO
	.align		4
.L_27:
        /*0058*/ 	.byte	0x04, 0x17
        /*005a*/ 	.short	(.L_29 - .L_28)
.L_28:
        /*005c*/ 	.word	0x00000000
        /*0060*/ 	.short	0x0000
        /*0062*/ 	.short	0x0000
        /*0064*/ 	.byte	0x00, 0xf5, 0x21, 0x00


	//----- nvinfo : EIATTR_SPARSE_MMA_MASK
	.align		4
.L_29:
        /*0068*/ 	.byte	0x03, 0x50
        /*006a*/ 	.short	0x0000


	//----- nvinfo : EIATTR_MAXREG_COUNT
	.align		4
        /*006c*/ 	.byte	0x03, 0x1b
        /*006e*/ 	.short	0x00ff


	//----- nvinfo : EIATTR_MERCURY_ISA_VERSION
	.align		4
        /*0070*/ 	.byte	0x03, 0x5f
        /*0072*/ 	.short	0x0101


	//----- nvinfo : EIATTR_VRC_CTA_INIT_COUNT
	.align		4
        /*0074*/ 	.byte	0x02, 0x4a
	.zero		1
	.zero		1


	//----- nvinfo : EIATTR_EXIT_INSTR_OFFSETS
	.align		4
        /*0078*/ 	.byte	0x04, 0x1c
        /*007a*/ 	.short	(.L_31 - .L_30)


	//   ....[0]....
.L_30:
        /*007c*/ 	.word	0x00001df0


	//   ....[1]....
        /*0080*/ 	.word	0x000030a0


	//----- nvinfo : EIATTR_CRS_STACK_SIZE
	.align		4
.L_31:
        /*0084*/ 	.byte	0x04, 0x1e
        /*0086*/ 	.short	(.L_33 - .L_32)
.L_32:
        /*0088*/ 	.word	0x00000000


	//----- nvinfo : EIATTR_CBANK_PARAM_SIZE
	.align		4
.L_33:
        /*008c*/ 	.byte	0x03, 0x19
        /*008e*/ 	.short	0x0030


	//----- nvinfo : EIATTR_PARAM_CBANK
	.align		4
        /*0090*/ 	.byte	0x04, 0x0a
        /*0092*/ 	.short	(.L_35 - .L_34)
	.align		4
.L_34:
        /*0094*/ 	.word	index@(.nv.constant0._Z9loop2_GPUPA100_A100_dS1_S1_S1_dd)
        /*0098*/ 	.short	0x0380
        /*009a*/ 	.short	0x0030


	//----- nvinfo : EIATTR_SW_WAR
	.align		4
.L_35:
        /*009c*/ 	.byte	0x04, 0x36
        /*009e*/ 	.short	(.L_37 - .L_36)
.L_36:
        /*00a0*/ 	.word	0x00000008
.L_37:


//--------------------- .nv.info._Z9loop1_GPUPA100_A100_dS1_S1_S1_S1_ddiii --------------------------
	.section	.nv.info._Z9loop1_GPUPA100_A100_dS1_S1_S1_S1_ddiii,"",@"SHT_CUDA_INFO"
	.sectionflags	@""
	.align	4


	//----- nvinfo : EIATTR_CUDA_API_VERSION
	.align		4
        /*0000*/ 	.byte	0x04, 0x37
        /*0002*/ 	.short	(.L_39 - .L_38)
.L_38:
        /*0004*/ 	.word	0x00000082


	//----- nvinfo : EIATTR_KPARAM_INFO
	.align		4
.L_39:
        /*0008*/ 	.byte	0x04, 0x17
        /*000a*/ 	.short	(.L_41 - .L_40)
.L_40:
        /*000c*/ 	.word	0x00000000
        /*0010*/ 	.short	0x0009
        /*0012*/ 	.short	0x0040
        /*0014*/ 	.byte	0x00, 0xf0, 0x11, 0x00


	//----- nvinfo : EIATTR_KPARAM_INFO
	.align		4
.L_41:
        /*0018*/ 	.byte	0x04, 0x17
        /*001a*/ 	.short	(.L_43 - .L_42)
.L_42:
        /*001c*/ 	.word	0x00000000
        /*0020*/ 	.short	0x0008
        /*0022*/ 	.short	0x003c
        /*0024*/ 	.byte	0x00, 0xf0, 0x11, 0x00


	//----- nvinfo : EIATTR_KPARAM_INFO
	.align		4
.L_43:
        /*0028*/ 	.byte	0x04, 0x17
        /*002a*/ 	.short	(.L_45 - .L_44)
.L_44:
        /*002c*/ 	.word	0x00000000
        /*0030*/ 	.short	0x0007
        /*0032*/ 	.short	0x0038
        /*0034*/ 	.byte	0x00, 0xf0, 0x11, 0x00


	//----- nvinfo : EIATTR_KPARAM_INFO
	.align		4
.L_45:
        /*0038*/ 	.byte	0x04, 0x17
        /*003a*/ 	.short	(.L_47 - .L_46)
.L_46:
        /*003c*/ 	.word	0x00000000
        /*0040*/ 	.short	0x0006
        /*0042*/ 	.short	0x0030
        /*0044*/ 	.byte	0x00, 0xf0, 0x21, 0x00


	//----- nvinfo : EIATTR_KPARAM_INFO
	.align		4
.L_47:
        /*0048*/ 	.byte	0x04, 0x17
        /*004a*/ 	.short	(.L_49 - .L_48)
.L_48:
        /*004c*/ 	.word	0x00000000
        /*0050*/ 	.short	0x0005
        /*0052*/ 	.short	0x0028
        /*0054*/ 	.byte	0x00, 0xf0, 0x21, 0x00


	//----- nvinfo : EIATTR_KPARAM_INFO
	.align		4
.L_49:
        /*0058*/ 	.byte	0x04, 0x17
        /*005a*/ 	.short	(.L_51 - .L_50)
.L_50:
        /*005c*/ 	.word	0x00000000
        /*0060*/ 	.short	0x0004
        /*0062*/ 	.short	0x0020
        /*0064*/ 	.byte	0x00, 0xf5, 0x21, 0x00


	//----- nvinfo : EIATTR_KPARAM_INFO
	.align		4
.L_51:
        /*0068*/ 	.byte	0x04, 0x17
        /*006a*/ 	.short	(.L_53 - .L_52)
.L_52:
        /*006c*/ 	.word	0x00000000
        /*0070*/ 	.short	0x0003
        /*0072*/ 	.short	0x0018
        /*0074*/ 	.byte	0x00, 0xf5, 0x21, 0x00


	//----- nvinfo : EIATTR_KPARAM_INFO
	.align		4
.L_53:
        /*0078*/ 	.byte	0x04, 0x17
        /*007a*/ 	.short	(.L_55 - .L_54)
.L_54:
        /*007c*/ 	.word	0x00000000
        /*0080*/ 	.short	0x0002
        /*0082*/ 	.short	0x0010
        /*0084*/ 	.byte	0x00, 0xf5, 0x21, 0x00


	//----- nvinfo : EIATTR_KPARAM_INFO
	.align		4
.L_55:
        /*0088*/ 	.byte	0x04, 0x17
        /*008a*/ 	.short	(.L_57 - .L_56)
.L_56:
        /*008c*/ 	.word	0x00000000
        /*0090*/ 	.short	0x0001
        /*0092*/ 	.short	0x0008
        /*0094*/ 	.byte	0x00, 0xf5, 0x21, 0x00


	//----- nvinfo : EIATTR_KPARAM_INFO
	.align		4
.L_57:
        /*0098*/ 	.byte	0x04, 0x17
        /*009a*/ 	.short	(.L_59 - .L_58)
.L_58:
        /*009c*/ 	.word	0x00000000
        /*00a0*/ 	.short	0x0000
        /*00a2*/ 	.short	0x0000
        /*00a4*/ 	.byte	0x00, 0xf5, 0x21, 0x00


	//----- nvinfo : EIATTR_SPARSE_MMA_MASK
	.align		4
.L_59:
        /*00a8*/ 	.byte	0x03, 0x50
        /*00aa*/ 	.short	0x0000


	//----- nvinfo : EIATTR_MAXREG_COUNT
	.align		4
        /*00ac*/ 	.byte	0x03, 0x1b
        /*00ae*/ 	.short	0x00ff


	//----- nvinfo : EIATTR_MERCURY_ISA_VERSION
	.align		4
        /*00b0*/ 	.byte	0x03, 0x5f
        /*00b2*/ 	.short	0x0101


	//----- nvinfo : EIATTR_VRC_CTA_INIT_COUNT
	.align		4
        /*00b4*/ 	.byte	0x02, 0x4a
	.zero		1
	.zero		1


	//----- nvinfo : EIATTR_EXIT_INSTR_OFFSETS
	.align		4
        /*00b8*/ 	.byte	0x04, 0x1c
        /*00ba*/ 	.short	(.L_61 - .L_60)


	//   ....[0]....
.L_60:
        /*00bc*/ 	.word	0x00001da0


	//   ....[1]....
        /*00c0*/ 	.word	0x00002cf0


	//   ....[2]....
        /*00c4*/ 	.word	0x00003380


	//----- nvinfo : EIATTR_CRS_STACK_SIZE
	.align		4
.L_61:
        /*00c8*/ 	.byte	0x04, 0x1e
        /*00ca*/ 	.short	(.L_63 - .L_62)
.L_62:
        /*00cc*/ 	.word	0x00000000


	//----- nvinfo : EIATTR_CBANK_PARAM_SIZE
	.align		4
.L_63:
        /*00d0*/ 	.byte	0x03, 0x19
        /*00d2*/ 	.short	0x0044


	//----- nvinfo : EIATTR_PARAM_CBANK
	.align		4
        /*00d4*/ 	.byte	0x04, 0x0a
        /*00d6*/ 	.short	(.L_65 - .L_64)
	.align		4
.L_64:
        /*00d8*/ 	.word	index@(.nv.constant0._Z9loop1_GPUPA100_A100_dS1_S1_S1_S1_ddiii)
        /*00dc*/ 	.short	0x0380
        /*00de*/ 	.short	0x0044


	//----- nvinfo : EIATTR_SW_WAR
	.align		4
.L_65:
        /*00e0*/ 	.byte	0x04, 0x36
        /*00e2*/ 	.short	(.L_67 - .L_66)
.L_66:
        /*00e4*/ 	.word	0x00000008
.L_67:


//--------------------- .nv.callgraph             --------------------------
	.section	.nv.callgraph,"",@"SHT_CUDA_CALLGRAPH"
	.align	4
	.sectionentsize	8
	.align		4
        /*0000*/ 	.word	0x00000000
	.align		4
        /*0004*/ 	.word	0xffffffff
	.align		4
        /*0008*/ 	.word	0x00000000
	.align		4
        /*000c*/ 	.word	0xfffffffe
	.align		4
        /*0010*/ 	.word	0x00000000
	.align		4
        /*0014*/ 	.word	0xfffffffd
	.align		4
        /*0018*/ 	.word	0x00000000
	.align		4
        /*001c*/ 	.word	0xfffffffc


//--------------------- .text._Z9loop2_GPUPA100_A100_dS1_S1_S1_dd --------------------------
	.section	.text._Z9loop2_GPUPA100_A100_dS1_S1_S1_dd,"ax",@progbits
	.align	128
        .global         _Z9loop2_GPUPA100_A100_dS1_S1_S1_dd
        .type           _Z9loop2_GPUPA100_A100_dS1_S1_S1_dd,@function
        .size           _Z9loop2_GPUPA100_A100_dS1_S1_S1_dd,(.L_x_29 - _Z9loop2_GPUPA100_A100_dS1_S1_S1_dd)
        .other          _Z9loop2_GPUPA100_A100_dS1_S1_S1_dd,@"STO_CUDA_ENTRY STV_DEFAULT"
_Z9loop2_GPUPA100_A100_dS1_S1_S1_dd:
.text._Z9loop2_GPUPA100_A100_dS1_S1_S1_dd:
[----:B------:R-:W-:Y:S01]  /*0000*/  LDC R1, c[0x0][0x37c] ;  /* 0x0000df00ff017b82 */ /* 0x000fe20000000800 */
[----:B------:R-:W0:Y:S01]  /*0010*/  S2R R0, SR_CTAID.X ;  /* 0x0000000000007919 */ /* 0x000e220000002500 */
[----:B------:R-:W1:Y:S01]  /*0020*/  LDCU.64 UR6, c[0x0][0x358] ;  /* 0x00006b00ff0677ac */ /* 0x000e620008000a00 */
[----:B------:R-:W-:Y:S01]  /*0030*/  BSSY.RECONVERGENT B0, `(.L_x_0) ;  /* 0x00001d9000007945 */ /* 0x000fe20003800200 */
[----:B------:R-:W0:Y:S02]  /*0040*/  S2R R3, SR_TID.X ;  /* 0x0000000000037919 */ /* 0x000e240000002100 */
[----:B0-----:R-:W-:-:S04]  /*0050*/  LEA R0, R0, R3, 0x5 ;  /* 0x0000000300007211 */ /* 0x001fc800078e28ff */
[----:B------:R-:W-:-:S13]  /*0060*/  ISETP.GT.AND P0, PT, R0, 0x63, PT ;  /* 0x000000630000780c */ /* 0x000fda0003f04270 */
[----:B-1----:R-:W-:Y:S05]  /*0070*/  @P0 BRA `(.L_x_1) ;  /* 0x0000001c00500947 */ /* 0x002fea0003800000 */
[----:B------:R-:W0:Y:S01]  /*0080*/  LDC.64 R2, c[0x0][0x388] ;  /* 0x0000e200ff027b82 */ /* 0x000e220000000a00 */
[----:B------:R-:W-:Y:S02]  /*0090*/  HFMA2 R7, -RZ, RZ, 0, 0 ;  /* 0x00000000ff077431 */ /* 0x000fe400000001ff */
[----:B0-----:R-:W-:-:S07]  /*00a0*/  IMAD.WIDE R2, R0, 0x8, R2 ;  /* 0x0000000800027825 */ /* 0x001fce00078e0202 */
.L_x_3:
[----:B------:R-:W0:Y:S01]  /*00b0*/  LDC.64 R10, c[0x0][0x380] ;  /* 0x0000e000ff0a7b82 */ /* 0x000e220000000a00 */
[----:B------:R-:W-:Y:S01]  /*00c0*/  MOV R6, R7 ;  /* 0x0000000700067202 */ /* 0x000fe20000000f00 */
[----:B------:R-:W-:Y:S01]  /*00d0*/  IMAD.WIDE.U32 R4, R7, 0x320, R2 ;  /* 0x0000032007047825 */ /* 0x000fe200078e0002 */
[----:B-1----:R-:W1:Y:S04]  /*00e0*/  LDCU.128 UR8, c[0x0][0x3a0] ;  /* 0x00007400ff0877ac */ /* 0x002e680008000c00 */
[----:B------:R-:W2:Y:S01]  /*00f0*/  LDG.E.64 R8, desc[UR6][R4.64+0x13880] ;  /* 0x0138800604087981 */ /* 0x000ea2000c1e1b00 */
[----:B0-----:R-:W-:-:S04]  /*0100*/  IADD3 R10, P0, PT, R10, 0x13880, RZ ;  /* 0x000138800a0a7810 */ /* 0x001fc80007f1e0ff */
[----:B------:R-:W-:-:S03]  /*0110*/  IADD3.X R11, PT, PT, RZ, R11, RZ, P0, !PT ;  /* 0x0000000bff0b7210 */ /* 0x000fc600007fe4ff */
[----:B------:R-:W-:-:S04]  /*0120*/  IMAD.WIDE.U32 R10, R6, 0x320, R10 ;  /* 0x00000320060a7825 */ /* 0x000fc800078e000a */
[----:B------:R-:W-:-:S05]  /*0130*/  IMAD.WIDE R10, R0, 0x8, R10 ;  /* 0x00000008000a7825 */ /* 0x000fca00078e020a */
[----:B------:R-:W3:Y:S04]  /*0140*/  LDG.E.64 R12, desc[UR6][R10.64] ;  /* 0x000000060a0c7981 */ /* 0x000ee8000c1e1b00 */
[----:B------:R-:W3:Y:S04]  /*0150*/  LDG.E.64 R14, desc[UR6][R10.64+0x320] ;  /* 0x000320060a0e7981 */ /* 0x000ee8000c1e1b00 */
[----:B------:R-:W4:Y:S01]  /*0160*/  LDG.E.64 R16, desc[UR6][R10.64+0x8] ;  /* 0x000008060a107981 */ /* 0x000f22000c1e1b00 */
[C---:B---3--:R-:W-:Y:S02]  /*0170*/  DADD R14, R12.reuse, -R14 ;  /* 0x000000000c0e7229 */ /* 0x048fe4000000080e */
[----:B----4-:R-:W-:Y:S01]  /*0180*/  DADD R16, -R12, R16 ;  /* 0x000000000c107229 */ /* 0x010fe20000000110 */
[----:B------:R-:W3:Y:S07]  /*0190*/  LDG.E.64 R12, desc[UR6][R4.64+0x27100] ;  /* 0x02710006040c7981 */ /* 0x000eee000c1e1b00 */
[----:B------:R-:W-:-:S08]  /*01a0*/  DADD R14, R14, R16 ;  /* 0x000000000e0e7229 */ /* 0x000fd00000000010 */
[----:B-1----:R-:W-:-:S08]  /*01b0*/  DMUL R14, R14, UR10 ;  /* 0x0000000a0e0e7c28 */ /* 0x002fd00008000000 */
[----:B--2---:R-:W-:-:S07]  /*01c0*/  DFMA R8, R8, UR8, R14 ;  /* 0x0000000808087c2b */ /* 0x004fce000800000e */
[----:B------:R0:W-:Y:S04]  /*01d0*/  STG.E.64 desc[UR6][R4.64+0x13880], R8 ;  /* 0x0138800804007986 */ /* 0x0001e8000c101b06 */
[----:B------:R-:W2:Y:S04]  /*01e0*/  LDG.E.64 R14, desc[UR6][R10.64+0x13880] ;  /* 0x013880060a0e7981 */ /* 0x000ea8000c1e1b00 */
[----:B------:R-:W2:Y:S04]  /*01f0*/  LDG.E.64 R16, desc[UR6][R10.64+0x13ba0] ;  /* 0x013ba0060a107981 */ /* 0x000ea8000c1e1b00 */
[----:B------:R-:W4:Y:S01]  /*0200*/  LDG.E.64 R18, desc[UR6][R10.64+0x13888] ;  /* 0x013888060a127981 */ /* 0x000f22000c1e1b00 */
[----:B------:R-:W-:-:S02]  /*0210*/  IADD3 R7, PT, PT, R7, 0x1, RZ ;  /* 0x0000000107077810 */ /* 0x000fc40007ffe0ff */
[----:B0-----:R-:W-:Y:S02]  /*0220*/  MOV R9, 0x3 ;  /* 0x0000000300097802 */ /* 0x001fe40000000f00 */
[----:B------:R-:W-:Y:S01]  /*0230*/  ISETP.NE.AND P1, PT, R7, 0x63, PT ;  /* 0x000000630700780c */ /* 0x000fe20003f25270 */
[C---:B--2---:R-:W-:Y:S02]  /*0240*/  DADD R16, R14.reuse, -R16 ;  /* 0x000000000e107229 */ /* 0x044fe40000000810 */
[----:B----4-:R-:W-:-:S08]  /*0250*/  DADD R18, -R14, R18 ;  /* 0x000000000e127229 */ /* 0x010fd00000000112 */
[----:B------:R-:W-:-:S08]  /*0260*/  DADD R16, R16, R18 ;  /* 0x0000000010107229 */ /* 0x000fd00000000012 */
[----:B------:R-:W-:-:S08]  /*0270*/  DMUL R16, R16, UR10 ;  /* 0x0000000a10107c28 */ /* 0x000fd00008000000 */
[----:B---3--:R-:W-:-:S07]  /*0280*/  DFMA R12, R12, UR8, R16 ;  /* 0x000000080c0c7c2b */ /* 0x008fce0008000010 */
[----:B------:R0:W-:Y:S04]  /*0290*/  STG.E.64 desc[UR6][R4.64+0x27100], R12 ;  /* 0x0271000c04007986 */ /* 0x0001e8000c101b06 */
.L_x_2:
[----:B------:R-:W0:Y:S02]  /*02a0*/  LDC.64 R10, c[0x0][0x380] ;  /* 0x0000e000ff0a7b82 */ /* 0x000e240000000a00 */
[----:B01----:R-:W-:-:S04]  /*02b0*/  IMAD.WIDE.U32 R12, R9, 0x13880, R10 ;  /* 0x00013880090c7825 */ /* 0x003fc800078e000a */
[----:B------:R-:W-:-:S04]  /*02c0*/  IMAD.WIDE.U32 R12, R6, 0x320, R12 ;  /* 0x00000320060c7825 */ /* 0x000fc800078e000c */
[----:B------:R-:W-:-:S05]  /*02d0*/  IMAD.WIDE R12, R0, 0x8, R12 ;  /* 0x00000008000c7825 */ /* 0x000fca00078e020c */
[----:B------:R-:W2:Y:S04]  /*02e0*/  LDG.E.64 R18, desc[UR6][R12.64] ;  /* 0x000000060c127981 */ /* 0x000ea8000c1e1b00 */
[----:B------:R-:W2:Y:S04]  /*02f0*/  LDG.E.64 R20, desc[UR6][R12.64+0x320] ;  /* 0x000320060c147981 */ /* 0x000ea8000c1e1b00 */
[----:B------:R-:W3:Y:S01]  /*0300*/  LDG.E.64 R22, desc[UR6][R12.64+0x8] ;  /* 0x000008060c167981 */ /* 0x000ee2000c1e1b00 */
[----:B------:R-:W-:-:S05]  /*0310*/  IMAD.WIDE.U32 R14, R9, 0x13880, R4 ;  /* 0x00013880090e7825 */ /* 0x000fca00078e0004 */
[----:B------:R-:W4:Y:S01]  /*0320*/  LDG.E.64 R16, desc[UR6][R14.64] ;  /* 0x000000060e107981 */ /* 0x000f22000c1e1b00 */
[C---:B--2---:R-:W-:Y:S02]  /*0330*/  DADD R20, R18.reuse, -R20 ;  /* 0x0000000012147229 */ /* 0x044fe40000000814 */
[----:B---3--:R-:W-:-:S08]  /*0340*/  DADD R22, -R18, R22 ;  /* 0x0000000012167229 */ /* 0x008fd00000000116 */
[----:B------:R-:W-:-:S08]  /*0350*/  DADD R20, R20, R22 ;  /* 0x0000000014147229 */ /* 0x000fd00000000016 */
[----:B------:R-:W-:-:S08]  /*0360*/  DMUL R20, R20, UR10 ;  /* 0x0000000a14147c28 */ /* 0x000fd00008000000 */
[----:B----4-:R-:W-:Y:S01]  /*0370*/  DFMA R20, R16, UR8, R20 ;  /* 0x0000000810147c2b */ /* 0x010fe20008000014 */
[----:B------:R-:W2:Y:S06]  /*0380*/  LDG.E.64 R16, desc[UR6][R14.64+0x13880] ;  /* 0x013880060e107981 */ /* 0x000eac000c1e1b00 */
[----:B------:R0:W-:Y:S04]  /*0390*/  STG.E.64 desc[UR6][R14.64], R20 ;  /* 0x000000140e007986 */ /* 0x0001e8000c101b06 */
[----:B------:R-:W3:Y:S04]  /*03a0*/  LDG.E.64 R18, desc[UR6][R12.64+0x13880] ;  /* 0x013880060c127981 */ /* 0x000ee8000c1e1b00 */
[----:B------:R-:W3:Y:S04]  /*03b0*/  LDG.E.64 R22, desc[UR6][R12.64+0x13ba0] ;  /* 0x013ba0060c167981 */ /* 0x000ee8000c1e1b00 */
[----:B------:R-:W4:Y:S01]  /*03c0*/  LDG.E.64 R24, desc[UR6][R12.64+0x13888] ;  /* 0x013888060c187981 */ /* 0x000f22000c1e1b00 */
[----:B---3--:R-:W-:-:S02]  /*03d0*/  DADD R22, R18, -R22 ;  /* 0x0000000012167229 */ /* 0x008fc40000000816 */
[----:B----4-:R-:W-:Y:S01]  /*03e0*/  DADD R24, -R18, R24 ;  /* 0x0000000012187229 */ /* 0x010fe20000000118 */
[----:B------:R-:W-:-:S07]  /*03f0*/  IADD3 R19, PT, PT, R9, 0x2, RZ ;  /* 0x0000000209137810 */ /* 0x000fce0007ffe0ff */
[----:B------:R-:W-:Y:S01]  /*0400*/  DADD R22, R22, R24 ;  /* 0x0000000016167229 */ /* 0x000fe20000000018 */
[----:B------:R-:W-:-:S07]  /*0410*/  IMAD.WIDE.U32 R24, R19, 0x13880, R10 ;  /* 0x0001388013187825 */ /* 0x000fce00078e000a */
[----:B------:R-:W-:Y:S01]  /*0420*/  DMUL R22, R22, UR10 ;  /* 0x0000000a16167c28 */ /* 0x000fe20008000000 */
[----:B0-----:R-:W-:-:S07]  /*0430*/  IMAD.WIDE.U32 R20, R6, 0x320, R24 ;  /* 0x0000032006147825 */ /* 0x001fce00078e0018 */
[----:B--2---:R-:W-:Y:S01]  /*0440*/  DFMA R24, R16, UR8, R22 ;  /* 0x0000000810187c2b */ /* 0x004fe20008000016 */
[----:B------:R-:W-:-:S06]  /*0450*/  IMAD.WIDE R16, R0, 0x8, R20 ;  /* 0x0000000800107825 */ /* 0x000fcc00078e0214 */
[----:B------:R0:W-:Y:S04]  /*0460*/  STG.E.64 desc[UR6][R14.64+0x13880], R24 ;  /* 0x013880180e007986 */ /* 0x0001e8000c101b06 */
[----:B------:R-:W2:Y:S04]  /*0470*/  LDG.E.64 R20, desc[UR6][R16.64] ;  /* 0x0000000610147981 */ /* 0x000ea8000c1e1b00 */
[----:B------:R-:W2:Y:S04]  /*0480*/  LDG.E.64 R26, desc[UR6][R16.64+0x320] ;  /* 0x00032006101a7981 */ /* 0x000ea8000c1e1b00 */
[----:B------:R-:W3:Y:S01]  /*0490*/  LDG.E.64 R22, desc[UR6][R16.64+0x8] ;  /* 0x0000080610167981 */ /* 0x000ee2000c1e1b00 */
[----:B------:R-:W-:-:S05]  /*04a0*/  IMAD.WIDE.U32 R12, R19, 0x13880, R4 ;  /* 0x00013880130c7825 */ /* 0x000fca00078e0004 */
[----:B------:R-:W4:Y:S04]  /*04b0*/  LDG.E.64 R18, desc[UR6][R12.64] ;  /* 0x000000060c127981 */ /* 0x000f28000c1e1b00 */
[----:B0-----:R-:W5:Y:S01]  /*04c0*/  LDG.E.64 R14, desc[UR6][R12.64+0x13880] ;  /* 0x013880060c0e7981 */ /* 0x001f62000c1e1b00 */
[C---:B--2---:R-:W-:Y:S02]  /*04d0*/  DADD R26, R20.reuse, -R26 ;  /* 0x00000000141a7229 */ /* 0x044fe4000000081a */
[----:B---3--:R-:W-:-:S08]  /*04e0*/  DADD R22, -R20, R22 ;  /* 0x0000000014167229 */ /* 0x008fd00000000116 */
[----:B------:R-:W-:-:S08]  /*04f0*/  DADD R22, R26, R22 ;  /* 0x000000001a167229 */ /* 0x000fd00000000016 */
[----:B------:R-:W-:-:S08]  /*0500*/  DMUL R22, R22, UR10 ;  /* 0x0000000a16167c28 */ /* 0x000fd00008000000 */
[----:B----4-:R-:W-:-:S07]  /*0510*/  DFMA R18, R18, UR8, R22 ;  /* 0x0000000812127c2b */ /* 0x010fce0008000016 */
[----:B------:R0:W-:Y:S04]  /*0520*/  STG.E.64 desc[UR6][R12.64], R18 ;  /* 0x000000120c007986 */ /* 0x0001e8000c101b06 */
[----:B------:R-:W2:Y:S04]  /*0530*/  LDG.E.64 R20, desc[UR6][R16.64+0x13880] ;  /* 0x0138800610147981 */ /* 0x000ea8000c1e1b00 */
[----:B------:R-:W2:Y:S04]  /*0540*/  LDG.E.64 R22, desc[UR6][R16.64+0x13ba0] ;  /* 0x013ba00610167981 */ /* 0x000ea8000c1e1b00 */
[----:B------:R-:W3:Y:S01]  /*0550*/  LDG.E.64 R24, desc[UR6][R16.64+0x13888] ;  /* 0x0138880610187981 */ /* 0x000ee2000c1e1b00 */
[----:B--2---:R-:W-:-:S02]  /*0560*/  DADD R22, R20, -R22 ;  /* 0x0000000014167229 */ /* 0x004fc40000000816 */
[----:B---3--:R-:W-:Y:S01]  /*0570*/  DADD R24, -R20, R24 ;  /* 0x0000000014187229 */ /* 0x008fe20000000118 */
[----:B------:R-:W-:-:S07]  /*0580*/  IADD3 R21, PT, PT, R9, 0x4, RZ ;  /* 0x0000000409157810 */ /* 0x000fce0007ffe0ff */
[----:B------:R-:W-:Y:S01]  /*0590*/  DADD R22, R22, R24 ;  /* 0x0000000016167229 */ /* 0x000fe20000000018 */
[----:B------:R-:W-:-:S07]  /*05a0*/  IMAD.WIDE.U32 R24, R21, 0x13880, R10 ;  /* 0x0001388015187825 */ /* 0x000fce00078e000a */
[----:B------:R-:W-:Y:S01]  /*05b0*/  DMUL R22, R22, UR10 ;  /* 0x0000000a16167c28 */ /* 0x000fe20008000000 */
[----:B0-----:R-:W-:-:S07]  /*05c0*/  IMAD.WIDE.U32 R18, R6, 0x320, R24 ;  /* 0x0000032006127825 */ /* 0x001fce00078e0018 */
[----:B-----5:R-:W-:Y:S01]  /*05d0*/  DFMA R24, R14, UR8, R22 ;  /* 0x000000080e187c2b */ /* 0x020fe20008000016 */
        /* <DEDUP_REMOVED lines=18> */
[----:B---3--:R-:W-:-:S08]  /*0700*/  DADD R24, -R16, R24 ;  /* 0x0000000010187229 */ /* 0x008fd00000000118 */
[----:B------:R-:W-:Y:S01]  /*0710*/  DADD R24, R20, R24 ;  /* 0x0000000014187229 */ /* 0x000fe20000000018 */
[----:B------:R-:W-:-:S05]  /*0720*/  IADD3 R21, PT, PT, R9, 0x6, RZ ;  /* 0x0000000609157810 */ /* 0x000fca0007ffe0ff */
[----:B------:R-:W-:Y:S02]  /*0730*/  IMAD.WIDE.U32 R16, R21, 0x13880, R10 ;  /* 0x0001388015107825 */ /* 0x000fe400078e000a */
[----:B------:R-:W-:Y:S02]  /*0740*/  DMUL R24, R24, UR10 ;  /* 0x0000000a18187c28 */ /* 0x000fe40008000000 */
[----:B------:R-:W-:-:S06]  /*0750*/  IMAD.WIDE.U32 R16, R6, 0x320, R16 ;  /* 0x0000032006107825 */ /* 0x000fcc00078e0010 */
[----:B-----5:R-:W-:Y:S01]  /*0760*/  DFMA R24, R12, UR8, R24 ;  /* 0x000000080c187c2b */ /* 0x020fe20008000018 */
[----:B------:R-:W-:-:S06]  /*0770*/  IMAD.WIDE R16, R0, 0x8, R16 ;  /* 0x0000000800107825 */ /* 0x000fcc00078e0210 */
[----:B------:R1:W-:Y:S04]  /*0780*/  STG.E.64 desc[UR6][R14.64+0x13880], R24 ;  /* 0x013880180e007986 */ /* 0x0003e8000c101b06 */
[----:B------:R-:W2:Y:S04]  /*0790*/  LDG.E.64 R18, desc[UR6][R16.64] ;  /* 0x0000000610127981 */ /* 0x000ea8000c1e1b00 */
[----:B------:R-:W2:Y:S04]  /*07a0*/  LDG.E.64 R26, desc[UR6][R16.64+0x320] ;  /* 0x00032006101a7981 */ /* 0x000ea8000c1e1b00 */
[----:B0-----:R-:W3:Y:S01]  /*07b0*/  LDG.E.64 R22, desc[UR6][R16.64+0x8] ;  /* 0x0000080610167981 */ /* 0x001ee2000c1e1b00 */
[----:B------:R-:W-:-:S05]  /*07c0*/  IMAD.WIDE.U32 R12, R21, 0x13880, R4 ;  /* 0x00013880150c7825 */ /* 0x000fca00078e0004 */
[----:B------:R-:W4:Y:S04]  /*07d0*/  LDG.E.64 R20, desc[UR6][R12.64] ;  /* 0x000000060c147981 */ /* 0x000f28000c1e1b00 */
[----:B-1----:R-:W5:Y:S01]  /*07e0*/  LDG.E.64 R14, desc[UR6][R12.64+0x13880] ;  /* 0x013880060c0e7981 */ /* 0x002f62000c1e1b00 */
        /* <DEDUP_REMOVED lines=90> */
[----:B------:R-:W-:-:S07]  /*0d90*/  IMAD.WIDE.U32 R10, R6, 0x320, R10 ;  /* 0x00000320060a7825 */ /* 0x000fce00078e000a */
[----:B-----5:R-:W-:Y:S01]  /*0da0*/  DFMA R24, R12, UR8, R22 ;  /* 0x000000080c187c2b */ /* 0x020fe20008000016 */
[----:B------:R-:W-:-:S06]  /*0db0*/  IMAD.WIDE R10, R0, 0x8, R10 ;  /* 0x00000008000a7825 */ /* 0x000fcc00078e020a */
[----:B------:R1:W-:Y:S04]  /*0dc0*/  STG.E.64 desc[UR6][R14.64+0x13880], R24 ;  /* 0x013880180e007986 */ /* 0x0003e8000c101b06 */
[----:B------:R-:W2:Y:S04]  /*0dd0*/  LDG.E.64 R18, desc[UR6][R10.64] ;  /* 0x000000060a127981 */ /* 0x000ea8000c1e1b00 */
[----:B0-----:R-:W2:Y:S04]  /*0de0*/  LDG.E.64 R20, desc[UR6][R10.64+0x320] ;  /* 0x000320060a147981 */ /* 0x001ea8000c1e1b00 */
[----:B------:R-:W3:Y:S01]  /*0df0*/  LDG.E.64 R22, desc[UR6][R10.64+0x8] ;  /* 0x000008060a167981 */ /* 0x000ee2000c1e1b00 */
        /* <DEDUP_REMOVED lines=12> */
[----:B------:R-:W-:-:S04]  /*0ec0*/  IADD3 R9, PT, PT, R9, 0x10, RZ ;  /* 0x0000001009097810 */ /* 0x000fc80007ffe0ff */
[----:B------:R-:W-:Y:S01]  /*0ed0*/  ISETP.NE.AND P0, PT, R9, 0x63, PT ;  /* 0x000000630900780c */ /* 0x000fe20003f05270 */
[C---:B--2---:R-:W-:Y:S02]  /*0ee0*/  DADD R20, R18.reuse, -R20 ;  /* 0x0000000012147229 */ /* 0x044fe40000000814 */
[----:B---3--:R-:W-:-:S08]  /*0ef0*/  DADD R22, -R18, R22 ;  /* 0x0000000012167229 */ /* 0x008fd00000000116 */
[----:B------:R-:W-:-:S08]  /*0f00*/  DADD R20, R20, R22 ;  /* 0x0000000014147229 */ /* 0x000fd00000000016 */
[----:B------:R-:W-:-:S08]  /*0f10*/  DMUL R20, R20, UR10 ;  /* 0x0000000a14147c28 */ /* 0x000fd00008000000 */
[----:B-----5:R-:W-:-:S07]  /*0f20*/  DFMA R14, R14, UR8, R20 ;  /* 0x000000080e0e7c2b */ /* 0x020fce0008000014 */
[----:B------:R1:W-:Y:S01]  /*0f30*/  STG.E.64 desc[UR6][R12.64+0x13880], R14 ;  /* 0x0138800e0c007986 */ /* 0x0003e2000c101b06 */
[----:B------:R-:W-:Y:S05]  /*0f40*/  @P0 BRA `(.L_x_2) ;  /* 0xfffffff000d40947 */ /* 0x000fea000383ffff */
[----:B------:R-:W-:Y:S05]  /*0f50*/  @P1 BRA `(.L_x_3) ;  /* 0xfffffff000541947 */ /* 0x000fea000383ffff */
[----:B------:R-:W-:-:S07]  /*0f60*/  MOV R2, 0x1 ;  /* 0x0000000100027802 */ /* 0x000fce0000000f00 */
.L_x_5:
[----:B------:R-:W0:Y:S01]  /*0f70*/  LDC.64 R4, c[0x0][0x380] ;  /* 0x0000e000ff047b82 */ /* 0x000e220000000a00 */
[----:B------:R-:W2:Y:S07]  /*0f80*/  LDCU.128 UR8, c[0x0][0x3a0] ;  /* 0x00007400ff0877ac */ /* 0x000eae0008000c00 */
[----:B------:R-:W3:Y:S01]  /*0f90*/  LDC.64 R8, c[0x0][0x390] ;  /* 0x0000e400ff087b82 */ /* 0x000ee20000000a00 */
[----:B0-----:R-:W-:-:S04]  /*0fa0*/  IMAD.WIDE.U32 R4, R2, 0x320, R4 ;  /* 0x0000032002047825 */ /* 0x001fc800078e0004 */
[----:B------:R-:W-:-:S05]  /*0fb0*/  IMAD.WIDE R6, R0, 0x8, R4 ;  /* 0x0000000800067825 */ /* 0x000fca00078e0204 */
[----:B-1----:R-:W4:Y:S04]  /*0fc0*/  LDG.E.64 R12, desc[UR6][R6.64+0x13880] ;  /* 0x01388006060c7981 */ /* 0x002f28000c1e1b00 */
[----:B------:R-:W4:Y:S04]  /*0fd0*/  LDG.E.64 R14, desc[UR6][R6.64] ;  /* 0x00000006060e7981 */ /* 0x000f28000c1e1b00 */
[----:B------:R-:W5:Y:S01]  /*0fe0*/  LDG.E.64 R16, desc[UR6][R6.64+0x8] ;  /* 0x0000080606107981 */ /* 0x000f62000c1e1b00 */
[----:B---3--:R-:W-:-:S04]  /*0ff0*/  IMAD.WIDE R8, R0, 0x8, R8 ;  /* 0x0000000800087825 */ /* 0x008fc800078e0208 */
[----:B------:R-:W-:-:S05]  /*1000*/  IMAD.WIDE.U32 R28, R2, 0x320, R8 ;  /* 0x00000320021c7825 */ /* 0x000fca00078e0008 */
[----:B------:R-:W3:Y:S01]  /*1010*/  LDG.E.64 R10, desc[UR6][R28.64] ;  /* 0x000000061c0a7981 */ /* 0x000ee2000c1e1b00 */
[----:B----4-:R-:W-:Y:S02]  /*1020*/  DADD R12, R12, -R14 ;  /* 0x000000000c0c7229 */ /* 0x010fe4000000080e */
[----:B-----5:R-:W-:-:S08]  /*1030*/  DADD R16, R14, -R16 ;  /* 0x000000000e107229 */ /* 0x020fd00000000810 */
[----:B------:R-:W-:-:S08]  /*1040*/  DADD R12, R12, R16 ;  /* 0x000000000c0c7229 */ /* 0x000fd00000000010 */
[----:B--2---:R-:W-:-:S08]  /*1050*/  DMUL R12, R12, UR10 ;  /* 0x0000000a0c0c7c28 */ /* 0x004fd00008000000 */
[----:B---3--:R-:W-:Y:S02]  /*1060*/  DFMA R10, R10, UR8, R12 ;  /* 0x000000080a0a7c2b */ /* 0x008fe4000800000c */
[----:B------:R-:W2:Y:S05]  /*1070*/  LDG.E.64 R12, desc[UR6][R28.64+0x13880] ;  /* 0x013880061c0c7981 */ /* 0x000eaa000c1e1b00 */
[----:B------:R0:W-:Y:S04]  /*1080*/  STG.E.64 desc[UR6][R28.64], R10 ;  /* 0x0000000a1c007986 */ /* 0x0001e8000c101b06 */
[----:B------:R-:W3:Y:S04]  /*1090*/  LDG.E.64 R14, desc[UR6][R6.64+0x27100] ;  /* 0x02710006060e7981 */ /* 0x000ee8000c1e1b00 */
[----:B------:R-:W3:Y:S04]  /*10a0*/  LDG.E.64 R16, desc[UR6][R6.64+0x13880] ;  /* 0x0138800606107981 */ /* 0x000ee8000c1e1b00 */
[----:B------:R-:W4:Y:S04]  /*10b0*/  LDG.E.64 R18, desc[UR6][R6.64+0x13888] ;  /* 0x0138880606127981 */ /* 0x000f28000c1e1b00 */
[----:B0-----:R-:W5:Y:S01]  /*10c0*/  LDG.E.64 R10, desc[UR6][R28.64+0x27100] ;  /* 0x027100061c0a7981 */ /* 0x001f62000c1e1b00 */
[----:B---3--:R-:W-:-:S02]  /*10d0*/  DADD R14, R14, -R16 ;  /* 0x000000000e0e7229 */ /* 0x008fc40000000810 */
[----:B----4-:R-:W-:-:S08]  /*10e0*/  DADD R18, R16, -R18 ;  /* 0x0000000010127229 */ /* 0x010fd00000000812 */
[----:B------:R-:W-:-:S08]  /*10f0*/  DADD R14, R14, R18 ;  /* 0x000000000e0e7229 */ /* 0x000fd00000000012 */
[----:B------:R-:W-:-:S08]  /*1100*/  DMUL R14, R14, UR10 ;  /* 0x0000000a0e0e7c28 */ /* 0x000fd00008000000 */
[----:B--2---:R-:W-:-:S07]  /*1110*/  DFMA R12, R12, UR8, R14 ;  /* 0x000000080c0c7c2b */ /* 0x004fce000800000e */
[----:B------:R0:W-:Y:S04]  /*1120*/  STG.E.64 desc[UR6][R28.64+0x13880], R12 ;  /* 0x0138800c1c007986 */ /* 0x0001e8000c101b06 */
[----:B------:R-:W2:Y:S04]  /*1130*/  LDG.E.64 R14, desc[UR6][R6.64+0x3a980] ;  /* 0x03a98006060e7981 */ /* 0x000ea8000c1e1b00 */
[----:B------:R-:W2:Y:S04]  /*1140*/  LDG.E.64 R16, desc[UR6][R6.64+0x27100] ;  /* 0x0271000606107981 */ /* 0x000ea8000c1e1b00 */
[----:B------:R-:W3:Y:S01]  /*1150*/  LDG.E.64 R18, desc[UR6][R6.64+0x27108] ;  /* 0x0271080606127981 */ /* 0x000ee2000c1e1b00 */
[----:B------:R-:W-:-:S02]  /*1160*/  MOV R3, R2 ;  /* 0x0000000200037202 */ /* 0x000fc40000000f00 */
[----:B------:R-:W-:Y:S01]  /*1170*/  IADD3 R2, PT, PT, R2, 0x1, RZ ;  /* 0x0000000102027810 */ /* 0x000fe20007ffe0ff */
[----:B------:R-:W-:-:S03]  /*1180*/  HFMA2 R27, -RZ, RZ, 0, 0 ;  /* 0x00000000ff1b7431 */ /* 0x000fc600000001ff */
[----:B------:R-:W-:Y:S01]  /*1190*/  ISETP.NE.AND P1, PT, R2, 0x63, PT ;  /* 0x000000630200780c */ /* 0x000fe20003f25270 */
[----:B--2---:R-:W-:Y:S02]  /*11a0*/  DADD R14, R14, -R16 ;  /* 0x000000000e0e7229 */ /* 0x004fe40000000810 */
[----:B---3--:R-:W-:-:S08]  /*11b0*/  DADD R18, R16, -R18 ;  /* 0x0000000010127229 */ /* 0x008fd00000000812 */
[----:B------:R-:W-:-:S08]  /*11c0*/  DADD R14, R14, R18 ;  /* 0x000000000e0e7229 */ /* 0x000fd00000000012 */
[----:B------:R-:W-:-:S08]  /*11d0*/  DMUL R14, R14, UR10 ;  /* 0x0000000a0e0e7c28 */ /* 0x000fd00008000000 */
[----:B-----5:R-:W-:-:S07]  /*11e0*/  DFMA R10, R10, UR8, R14 ;  /* 0x000000080a0a7c2b */ /* 0x020fce000800000e */
[----:B------:R0:W-:Y:S01]  /*11f0*/  STG.E.64 desc[UR6][R28.64+0x27100], R10 ;  /* 0x0271000a1c007986 */ /* 0x0001e2000c101b06 */
[-C--:B------:R-:W-:Y:S02]  /*1200*/  MOV R16, R6.reuse ;  /* 0x0000000600107202 */ /* 0x080fe40000000f00 */
[-C--:B------:R-:W-:Y:S02]  /*1210*/  MOV R17, R7.reuse ;  /* 0x0000000700117202 */ /* 0x080fe40000000f00 */
[----:B------:R-:W-:Y:S02]  /*1220*/  MOV R18, R6 ;  /* 0x0000000600127202 */ /* 0x000fe40000000f00 */
[----:B------:R-:W-:-:S07]  /*1230*/  MOV R19, R7 ;  /* 0x0000000700137202 */ /* 0x000fce0000000f00 */
.L_x_4:
[----:B01----:R-:W2:Y:S04]  /*1240*/  LDG.E.64 R12, desc[UR6][R16.64+0x4e200] ;  /* 0x04e20006100c7981 */ /* 0x003ea8000c1e1b00 */
[----:B------:R-:W2:Y:S04]  /*1250*/  LDG.E.64 R14, desc[UR6][R18.64+0x3a980] ;  /* 0x03a98006120e7981 */ /* 0x000ea8000c1e1b00 */
[----:B------:R-:W3:Y:S04]  /*1260*/  LDG.E.64 R20, desc[UR6][R18.64+0x3a988] ;  /* 0x03a9880612147981 */ /* 0x000ee8000c1e1b00 */
[----:B------:R-:W4:Y:S01]  /*1270*/  LDG.E.64 R10, desc[UR6][R28.64+0x3a980] ;  /* 0x03a980061c0a7981 */ /* 0x000f22000c1e1b00 */
[----:B------:R-:W-:-:S05]  /*1280*/  IADD3 R25, PT, PT, R27, 0x4, RZ ;  /* 0x000000041b197810 */ /* 0x000fca0007ffe0ff */
[C---:B------:R-:W-:Y:S01]  /*1290*/  IMAD.WIDE.U32 R22, R25.reuse, 0x13880, R6 ;  /* 0x0001388019167825 */ /* 0x040fe200078e0006 */
[----:B--2---:R-:W-:Y:S02]  /*12a0*/  DADD R12, R12, -R14 ;  /* 0x000000000c0c7229 */ /* 0x004fe4000000080e */
[----:B---3--:R-:W-:Y:S01]  /*12b0*/  DADD R20, R14, -R20 ;  /* 0x000000000e147229 */ /* 0x008fe20000000814 */
[----:B------:R-:W-:-:S07]  /*12c0*/  IMAD.WIDE.U32 R14, R25, 0x13880, R4 ;  /* 0x00013880190e7825 */ /* 0x000fce00078e0004 */
[----:B------:R-:W-:-:S08]  /*12d0*/  DADD R12, R12, R20 ;  /* 0x000000000c0c7229 */ /* 0x000fd00000000014 */
[----:B------:R-:W-:-:S08]  /*12e0*/  DMUL R12, R12, UR10 ;  /* 0x0000000a0c0c7c28 */ /* 0x000fd00008000000 */
[----:B----4-:R-:W-:Y:S01]  /*12f0*/  DFMA R10, R10, UR8, R12 ;  /* 0x000000080a0a7c2b */ /* 0x010fe2000800000c */
[----:B------:R-:W-:-:S06]  /*1300*/  IMAD.WIDE R12, R0, 0x8, R14 ;  /* 0x00000008000c7825 */ /* 0x000fcc00078e020e */
[----:B------:R0:W-:Y:S04]  /*1310*/  STG.E.64 desc[UR6][R28.64+0x3a980], R10 ;  /* 0x03a9800a1c007986 */ /* 0x0001e8000c101b06 */
[----:B------:R-:W2:Y:S04]  /*1320*/  LDG.E.64 R18, desc[UR6][R22.64+0x13880] ;  /* 0x0138800616127981 */ /* 0x000ea8000c1e1b00 */
[----:B------:R-:W2:Y:S04]  /*1330*/  LDG.E.64 R16, desc[UR6][R12.64] ;  /* 0x000000060c107981 */ /* 0x000ea8000c1e1b00 */
[----:B------:R-:W3:Y:S01]  /*1340*/  LDG.E.64 R14, desc[UR6][R12.64+0x8] ;  /* 0x000008060c0e7981 */ /* 0x000ee2000c1e1b00 */
[----:B0-----:R-:W-:-:S04]  /*1350*/  IMAD.WIDE.U32 R10, R3, 0x320, R8 ;  /* 0x00000320030a7825 */ /* 0x001fc800078e0008 */
[----:B------:R-:W-:-:S05]  /*1360*/  IMAD.WIDE.U32 R24, R25, 0x13880, R10 ;  /* 0x0001388019187825 */ /* 0x000fca00078e000a */
[----:B------:R-:W4:Y:S01]  /*1370*/  LDG.E.64 R20, desc[UR6][R24.64] ;  /* 0x0000000618147981 */ /* 0x000f22000c1e1b00 */
[----:B--2---:R-:W-:Y:S02]  /*1380*/  DADD R18, R18, -R16 ;  /* 0x0000000012127229 */ /* 0x004fe40000000810 */
[----:B---3--:R-:W-:-:S08]  /*1390*/  DADD R14, R16, -R14 ;  /* 0x00000000100e7229 */ /* 0x008fd0000000080e */
[----:B------:R-:W-:-:S08]  /*13a0*/  DADD R14, R18, R14 ;  /* 0x00000000120e7229 */ /* 0x000fd0000000000e */
[----:B------:R-:W-:-:S08]  /*13b0*/  DMUL R14, R14, UR10 ;  /* 0x0000000a0e0e7c28 */ /* 0x000fd00008000000 */
[----:B----4-:R-:W-:Y:S01]  /*13c0*/  DFMA R28, R20, UR8, R14 ;  /* 0x00000008141c7c2b */ /* 0x010fe2000800000e */
[----:B------:R-:W2:Y:S06]  /*13d0*/  LDG.E.64 R20, desc[UR6][R24.64+0x13880] ;  /* 0x0138800618147981 */ /* 0x000eac000c1e1b00 */
[----:B------:R-:W-:Y:S04]  /*13e0*/  STG.E.64 desc[UR6][R24.64], R28 ;  /* 0x0000001c18007986 */ /* 0x000fe8000c101b06 */
[----:B------:R-:W3:Y:S04]  /*13f0*/  LDG.E.64 R18, desc[UR6][R22.64+0x27100] ;  /* 0x0271000616127981 */ /* 0x000ee8000c1e1b00 */
[----:B------:R-:W3:Y:S04]  /*1400*/  LDG.E.64 R16, desc[UR6][R12.64+0x13880] ;  /* 0x013880060c107981 */ /* 0x000ee8000c1e1b00 */
[----:B------:R-:W4:Y:S01]  /*1410*/  LDG.E.64 R14, desc[UR6][R12.64+0x13888] ;  /* 0x013888060c0e7981 */ /* 0x000f22000c1e1b00 */
[----:B---3--:R-:W-:-:S02]  /*1420*/  DADD R18, R18, -R16 ;  /* 0x0000000012127229 */ /* 0x008fc40000000810 */
[----:B----4-:R-:W-:-:S08]  /*1430*/  DADD R14, R16, -R14 ;  /* 0x00000000100e7229 */ /* 0x010fd0000000080e */
[----:B------:R-:W-:Y:S01]  /*1440*/  DADD R14, R18, R14 ;  /* 0x00000000120e7229 */ /* 0x000fe2000000000e */
[----:B------:R-:W3:Y:S07]  /*1450*/  LDG.E.64 R18, desc[UR6][R24.64+0x27100] ;  /* 0x0271000618127981 */ /* 0x000eee000c1e1b00 */
[----:B------:R-:W-:-:S08]  /*1460*/  DMUL R14, R14, UR10 ;  /* 0x0000000a0e0e7c28 */ /* 0x000fd00008000000 */
[----:B--2---:R-:W-:-:S07]  /*1470*/  DFMA R14, R20, UR8, R14 ;  /* 0x00000008140e7c2b */ /* 0x004fce000800000e */
[----:B------:R0:W-:Y:S04]  /*1480*/  STG.E.64 desc[UR6][R24.64+0x13880], R14 ;  /* 0x0138800e18007986 */ /* 0x0001e8000c101b06 */
[----:B------:R-:W2:Y:S04]  /*1490*/  LDG.E.64 R20, desc[UR6][R22.64+0x3a980] ;  /* 0x03a9800616147981 */ /* 0x000ea8000c1e1b00 */
[----:B------:R-:W4:Y:S04]  /*14a0*/  LDG.E.64 R16, desc[UR6][R12.64+0x27108] ;  /* 0x027108060c107981 */ /* 0x000f28000c1e1b00 */
[----:B0-----:R-:W2:Y:S02]  /*14b0*/  LDG.E.64 R14, desc[UR6][R12.64+0x27100] ;  /* 0x027100060c0e7981 */ /* 0x001ea4000c1e1b00 */
[----:B--2---:R-:W-:-:S02]  /*14c0*/  DADD R20, R20, -R14 ;  /* 0x0000000014147229 */ /* 0x004fc4000000080e */
[----:B----4-:R-:W-:Y:S01]  /*14d0*/  DADD R16, R14, -R16 ;  /* 0x000000000e107229 */ /* 0x010fe20000000810 */
[----:B------:R-:W2:Y:S07]  /*14e0*/  LDG.E.64 R14, desc[UR6][R24.64+0x3a980] ;  /* 0x03a98006180e7981 */ /* 0x000eae000c1e1b00 */
[----:B------:R-:W-:-:S08]  /*14f0*/  DADD R16, R20, R16 ;  /* 0x0000000014107229 */ /* 0x000fd00000000010 */
[----:B------:R-:W-:-:S08]  /*1500*/  DMUL R16, R16, UR10 ;  /* 0x0000000a10107c28 */ /* 0x000fd00008000000 */
[----:B---3--:R-:W-:-:S07]  /*1510*/  DFMA R18, R18, UR8, R16 ;  /* 0x0000000812127c2b */ /* 0x008fce0008000010 */
[----:B------:R0:W-:Y:S04]  /*1520*/  STG.E.64 desc[UR6][R24.64+0x27100], R18 ;  /* 0x0271001218007986 */ /* 0x0001e8000c101b06 */
[----:B------:R-:W3:Y:S04]  /*1530*/  LDG.E.64 R20, desc[UR6][R22.64+0x4e200] ;  /* 0x04e2000616147981 */ /* 0x000ee8000c1e1b00 */
[----:B------:R-:W3:Y:S04]  /*1540*/  LDG.E.64 R16, desc[UR6][R12.64+0x3a980] ;  /* 0x03a980060c107981 */ /* 0x000ee8000c1e1b00 */
[----:B------:R-:W4:Y:S01]  /*1550*/  LDG.E.64 R28, desc[UR6][R12.64+0x3a988] ;  /* 0x03a988060c1c7981 */ /* 0x000f22000c1e1b00 */
[----:B---3--:R-:W-:-:S02]  /*1560*/  DADD R20, R20, -R16 ;  /* 0x0000000014147229 */ /* 0x008fc40000000810 */
[----:B----4-:R-:W-:-:S08]  /*1570*/  DADD R28, R16, -R28 ;  /* 0x00000000101c7229 */ /* 0x010fd0000000081c */
[----:B------:R-:W-:Y:S01]  /*1580*/  DADD R20, R20, R28 ;  /* 0x0000000014147229 */ /* 0x000fe2000000001c */
[----:B------:R-:W-:-:S07]  /*1590*/  IADD3 R29, PT, PT, R27, 0x8, RZ ;  /* 0x000000081b1d7810 */ /* 0x000fce0007ffe0ff */
[----:B------:R-:W-:Y:S01]  /*15a0*/  DMUL R20, R20, UR10 ;  /* 0x0000000a14147c28 */ /* 0x000fe20008000000 */
[----:B------:R-:W-:-:S04]  /*15b0*/  IMAD.WIDE.U32 R16, R29, 0x13880, R4 ;  /* 0x000138801d107825 */ /* 0x000fc800078e0004 */
[----:B------:R-:W-:-:S03]  /*15c0*/  IMAD.WIDE.U32 R22, R29, 0x13880, R6 ;  /* 0x000138801d167825 */ /* 0x000fc600078e0006 */
[----:B--2---:R-:W-:Y:S01]  /*15d0*/  DFMA R20, R14, UR8, R20 ;  /* 0x000000080e147c2b */ /* 0x004fe20008000014 */
[----:B------:R-:W-:-:S06]  /*15e0*/  IMAD.WIDE R14, R0, 0x8, R16 ;  /* 0x00000008000e7825 */ /* 0x000fcc00078e0210 */
[----:B------:R1:W-:Y:S04]  /*15f0*/  STG.E.64 desc[UR6][R24.64+0x3a980], R20 ;  /* 0x03a9801418007986 */ /* 0x0003e8000c101b06 */
[----:B0-----:R-:W2:Y:S04]  /*1600*/  LDG.E.64 R18, desc[UR6][R22.64+0x13880] ;  /* 0x0138800616127981 */ /* 0x001ea8000c1e1b00 */
[----:B------:R-:W2:Y:S04]  /*1610*/  LDG.E.64 R16, desc[UR6][R14.64] ;  /* 0x000000060e107981 */ /* 0x000ea8000c1e1b00 */
[----:B------:R-:W3:Y:S01]  /*1620*/  LDG.E.64 R12, desc[UR6][R14.64+0x8] ;  /* 0x000008060e0c7981 */ /* 0x000ee2000c1e1b00 */
[----:B------:R-:W-:-:S05]  /*1630*/  IMAD.WIDE.U32 R28, R29, 0x13880, R10 ;  /* 0x000138801d1c7825 */ /* 0x000fca00078e000a */
[----:B-1----:R-:W4:Y:S01]  /*1640*/  LDG.E.64 R20, desc[UR6][R28.64] ;  /* 0x000000061c147981 */ /* 0x002f22000c1e1b00 */
[----:B--2---:R-:W-:Y:S02]  /*1650*/  DADD R18, R18, -R16 ;  /* 0x0000000012127229 */ /* 0x004fe40000000810 */
[----:B---3--:R-:W-:-:S08]  /*1660*/  DADD R12, R16, -R12 ;  /* 0x00000000100c7229 */ /* 0x008fd0000000080c */
[----:B------:R-:W-:-:S08]  /*1670*/  DADD R12, R18, R12 ;  /* 0x00000000120c7229 */ /* 0x000fd0000000000c */
[----:B------:R-:W-:-:S08]  /*1680*/  DMUL R12, R12, UR10 ;  /* 0x0000000a0c0c7c28 */ /* 0x000fd00008000000 */
[----:B----4-:R-:W-:Y:S01]  /*1690*/  DFMA R12, R20, UR8, R12 ;  /* 0x00000008140c7c2b */ /* 0x010fe2000800000c */
[----:B------:R-:W2:Y:S06]  /*16a0*/  LDG.E.64 R20, desc[UR6][R28.64+0x13880] ;  /* 0x013880061c147981 */ /* 0x000eac000c1e1b00 */
[----:B------:R0:W-:Y:S04]  /*16b0*/  STG.E.64 desc[UR6][R28.64], R12 ;  /* 0x0000000c1c007986 */ /* 0x0001e8000c101b06 */
[----:B------:R-:W3:Y:S04]  /*16c0*/  LDG.E.64 R18, desc[UR6][R22.64+0x27100] ;  /* 0x0271000616127981 */ /* 0x000ee8000c1e1b00 */
[----:B------:R-:W3:Y:S04]  /*16d0*/  LDG.E.64 R16, desc[UR6][R14.64+0x13880] ;  /* 0x013880060e107981 */ /* 0x000ee8000c1e1b00 */
[----:B0-----:R-:W4:Y:S01]  /*16e0*/  LDG.E.64 R12, desc[UR6][R14.64+0x13888] ;  /* 0x013888060e0c7981 */ /* 0x001f22000c1e1b00 */
        /* <DEDUP_REMOVED lines=8> */
[----:B------:R-:W2:Y:S04]  /*1770*/  LDG.E.64 R12, desc[UR6][R14.64+0x27100] ;  /* 0x027100060e0c7981 */ /* 0x000ea8000c1e1b00 */
[----:B------:R-:W4:Y:S01]  /*1780*/  LDG.E.64 R16, desc[UR6][R14.64+0x27108] ;  /* 0x027108060e107981 */ /* 0x000f22000c1e1b00 */
        /* <DEDUP_REMOVED lines=9> */
[----:B0-----:R-:W4:Y:S01]  /*1820*/  LDG.E.64 R24, desc[UR6][R14.64+0x3a988] ;  /* 0x03a988060e187981 */ /* 0x001f22000c1e1b00 */
[----:B---3--:R-:W-:-:S02]  /*1830*/  DADD R18, R18, -R16 ;  /* 0x0000000012127229 */ /* 0x008fc40000000810 */
[----:B----4-:R-:W-:-:S08]  /*1840*/  DADD R24, R16, -R24 ;  /* 0x0000000010187229 */ /* 0x010fd00000000818 */
[----:B------:R-:W-:Y:S01]  /*1850*/  DADD R18, R18, R24 ;  /* 0x0000000012127229 */ /* 0x000fe20000000018 */
[----:B------:R-:W-:-:S07]  /*1860*/  IADD3 R25, PT, PT, R27, 0xc, RZ ;  /* 0x0000000c1b197810 */ /* 0x000fce0007ffe0ff */
[----:B------:R-:W-:Y:S01]  /*1870*/  DMUL R16, R18, UR10 ;  /* 0x0000000a12107c28 */ /* 0x000fe20008000000 */
[----:B------:R-:W-:-:S07]  /*1880*/  IMAD.WIDE.U32 R18, R25, 0x13880, R4 ;  /* 0x0001388019127825 */ /* 0x000fce00078e0004 */
[----:B--2---:R-:W-:Y:S01]  /*1890*/  DFMA R20, R12, UR8, R16 ;  /* 0x000000080c147c2b */ /* 0x004fe20008000010 */
[----:B------:R-:W-:-:S04]  /*18a0*/  IMAD.WIDE.U32 R16, R25, 0x13880, R6 ;  /* 0x0001388019107825 */ /* 0x000fc800078e0006 */
[----:B------:R-:W-:Y:S02]  /*18b0*/  IMAD.WIDE R12, R0, 0x8, R18 ;  /* 0x00000008000c7825 */ /* 0x000fe400078e0212 */
[----:B------:R0:W-:Y:S04]  /*18c0*/  STG.E.64 desc[UR6][R28.64+0x3a980], R20 ;  /* 0x03a980141c007986 */ /* 0x0001e8000c101b06 */
[----:B------:R-:W2:Y:S04]  /*18d0*/  LDG.E.64 R22, desc[UR6][R16.64+0x13880] ;  /* 0x0138800610167981 */ /* 0x000ea8000c1e1b00 */
[----:B------:R-:W3:Y:S04]  /*18e0*/  LDG.E.64 R18, desc[UR6][R12.64+0x8] ;  /* 0x000008060c127981 */ /* 0x000ee8000c1e1b00 */
[----:B0-----:R-:W2:Y:S01]  /*18f0*/  LDG.E.64 R20, desc[UR6][R12.64] ;  /* 0x000000060c147981 */ /* 0x001ea2000c1e1b00 */
        /* <DEDUP_REMOVED lines=13> */
[----:B----4-:R-:W-:Y:S01]  /*19d0*/  DADD R20, R20, -R18 ;  /* 0x0000000014147229 */ /* 0x010fe20000000812 */
[----:B------:R-:W3:Y:S07]  /*19e0*/  LDG.E.64 R18, desc[UR6][R14.64+0x27100] ;  /* 0x027100060e127981 */ /* 0x000eee000c1e1b00 */
[----:B------:R-:W-:-:S08]  /*19f0*/  DADD R20, R22, R20 ;  /* 0x0000000016147229 */ /* 0x000fd00000000014 */
[----:B------:R-:W-:-:S08]  /*1a00*/  DMUL R20, R20, UR10 ;  /* 0x0000000a14147c28 */ /* 0x000fd00008000000 */
[----:B--2---:R-:W-:-:S07]  /*1a10*/  DFMA R28, R24, UR8, R20 ;  /* 0x00000008181c7c2b */ /* 0x004fce0008000014 */
[----:B------:R-:W-:Y:S04]  /*1a20*/  STG.E.64 desc[UR6][R14.64+0x13880], R28 ;  /* 0x0138801c0e007986 */ /* 0x000fe8000c101b06 */
[----:B------:R-:W2:Y:S04]  /*1a30*/  LDG.E.64 R24, desc[UR6][R16.64+0x3a980] ;  /* 0x03a9800610187981 */ /* 0x000ea8000c1e1b00 */
[----:B------:R-:W2:Y:S04]  /*1a40*/  LDG.E.64 R20, desc[UR6][R12.64+0x27100] ;  /* 0x027100060c147981 */ /* 0x000ea8000c1e1b00 */
[----:B------:R-:W4:Y:S01]  /*1a50*/  LDG.E.64 R22, desc[UR6][R12.64+0x27108] ;  /* 0x027108060c167981 */ /* 0x000f22000c1e1b00 */
[----:B--2---:R-:W-:-:S02]  /*1a60*/  DADD R24, R24, -R20 ;  /* 0x0000000018187229 */ /* 0x004fc40000000814 */
[----:B----4-:R-:W-:-:S08]  /*1a70*/  DADD R22, R20, -R22 ;  /* 0x0000000014167229 */ /* 0x010fd00000000816 */
[----:B------:R-:W-:-:S08]  /*1a80*/  DADD R22, R24, R22 ;  /* 0x0000000018167229 */ /* 0x000fd00000000016 */
[----:B------:R-:W-:-:S08]  /*1a90*/  DMUL R22, R22, UR10 ;  /* 0x0000000a16167c28 */ /* 0x000fd00008000000 */
[----:B---3--:R-:W-:-:S07]  /*1aa0*/  DFMA R20, R18, UR8, R22 ;  /* 0x0000000812147c2b */ /* 0x008fce0008000016 */
[----:B------:R0:W-:Y:S04]  /*1ab0*/  STG.E.64 desc[UR6][R14.64+0x27100], R20 ;  /* 0x027100140e007986 */ /* 0x0001e8000c101b06 */
[----:B------:R1:W2:Y:S04]  /*1ac0*/  LDG.E.64 R22, desc[UR6][R16.64+0x4e200] ;  /* 0x04e2000610167981 */ /* 0x0002a8000c1e1b00 */
[----:B------:R-:W2:Y:S04]  /*1ad0*/  LDG.E.64 R18, desc[UR6][R12.64+0x3a980] ;  /* 0x03a980060c127981 */ /* 0x000ea8000c1e1b00 */
[----:B------:R-:W3:Y:S04]  /*1ae0*/  LDG.E.64 R24, desc[UR6][R12.64+0x3a988] ;  /* 0x03a988060c187981 */ /* 0x000ee8000c1e1b00 */
[----:B0-----:R-:W4:Y:S01]  /*1af0*/  LDG.E.64 R20, desc[UR6][R14.64+0x3a980] ;  /* 0x03a980060e147981 */ /* 0x001f22000c1e1b00 */
[----:B------:R-:W-:-:S05]  /*1b00*/  IADD3 R27, PT, PT, R27, 0x10, RZ ;  /* 0x000000101b1b7810 */ /* 0x000fca0007ffe0ff */
[----:B-1----:R-:W-:-:S04]  /*1b10*/  IMAD.WIDE.U32 R16, R27, 0x13880, R6 ;  /* 0x000138801b107825 */ /* 0x002fc800078e0006 */
[----:B------:R-:W-:Y:S01]  /*1b20*/  IMAD.WIDE.U32 R28, R27, 0x13880, R10 ;  /* 0x000138801b1c7825 */ /* 0x000fe200078e000a */
[----:B--2---:R-:W-:Y:S02]  /*1b30*/  DADD R22, R22, -R18 ;  /* 0x0000000016167229 */ /* 0x004fe40000000812 */
[----:B---3--:R-:W-:-:S08]  /*1b40*/  DADD R24, R18, -R24 ;  /* 0x0000000012187229 */ /* 0x008fd00000000818 */
[----:B------:R-:W-:Y:S01]  /*1b50*/  DADD R22, R22, R24 ;  /* 0x0000000016167229 */ /* 0x000fe20000000018 */
[----:B------:R-:W-:-:S07]  /*1b60*/  IMAD.WIDE.U32 R18, R27, 0x13880, R4 ;  /* 0x000138801b127825 */ /* 0x000fce00078e0004 */
[----:B------:R-:W-:Y:S01]  /*1b70*/  DMUL R22, R22, UR10 ;  /* 0x0000000a16167c28 */ /* 0x000fe20008000000 */
[----:B------:R-:W-:-:S07]  /*1b80*/  IMAD.WIDE R18, R0, 0x8, R18 ;  /* 0x0000000800127825 */ /* 0x000fce00078e0212 */
[----:B----4-:R-:W-:-:S07]  /*1b90*/  DFMA R24, R20, UR8, R22 ;  /* 0x0000000814187c2b */ /* 0x010fce0008000016 */
[----:B------:R0:W-:Y:S04]  /*1ba0*/  STG.E.64 desc[UR6][R14.64+0x3a980], R24 ;  /* 0x03a980180e007986 */ /* 0x0001e8000c101b06 */
[----:B------:R-:W2:Y:S04]  /*1bb0*/  LDG.E.64 R22, desc[UR6][R16.64+0x13880] ;  /* 0x0138800610167981 */ /* 0x000ea8000c1e1b00 */
[----:B------:R-:W2:Y:S04]  /*1bc0*/  LDG.E.64 R20, desc[UR6][R18.64] ;  /* 0x0000000612147981 */ /* 0x000ea8000c1e1b00 */
[----:B------:R-:W3:Y:S04]  /*1bd0*/  LDG.E.64 R12, desc[UR6][R18.64+0x8] ;  /* 0x00000806120c7981 */ /* 0x000ee8000c1e1b00 */
[----:B------:R-:W4:Y:S04]  /*1be0*/  LDG.E.64 R10, desc[UR6][R28.64] ;  /* 0x000000061c0a7981 */ /* 0x000f28000c1e1b00 */
[----:B0-----:R-:W5:Y:S01]  /*1bf0*/  LDG.E.64 R14, desc[UR6][R28.64+0x13880] ;  /* 0x013880061c0e7981 */ /* 0x001f62000c1e1b00 */
[----:B--2---:R-:W-:-:S02]  /*1c00*/  DADD R22, R22, -R20 ;  /* 0x0000000016167229 */ /* 0x004fc40000000814 */
[----:B---3--:R-:W-:-:S08]  /*1c10*/  DADD R12, R20, -R12 ;  /* 0x00000000140c7229 */ /* 0x008fd0000000080c */
        /* <DEDUP_REMOVED lines=8> */
[----:B---3--:R-:W-:-:S08]  /*1ca0*/  DADD R12, R10, -R12 ;  /* 0x000000000a0c7229 */ /* 0x008fd0000000080c */
[----:B------:R-:W-:-:S08]  /*1cb0*/  DADD R12, R20, R12 ;  /* 0x00000000140c7229 */ /* 0x000fd0000000000c */
[----:B------:R-:W-:-:S08]  /*1cc0*/  DMUL R12, R12, UR10 ;  /* 0x0000000a0c0c7c28 */ /* 0x000fd00008000000 */
[----:B-----5:R-:W-:Y:S01]  /*1cd0*/  DFMA R24, R14, UR8, R12 ;  /* 0x000000080e187c2b */ /* 0x020fe2000800000c */
[----:B------:R-:W2:Y:S06]  /*1ce0*/  LDG.E.64 R14, desc[UR6][R28.64+0x27100] ;  /* 0x027100061c0e7981 */ /* 0x000eac000c1e1b00 */
[----:B------:R1:W-:Y:S04]  /*1cf0*/  STG.E.64 desc[UR6][R28.64+0x13880], R24 ;  /* 0x013880181c007986 */ /* 0x0003e8000c101b06 */
[----:B------:R-:W3:Y:S04]  /*1d00*/  LDG.E.64 R20, desc[UR6][R16.64+0x3a980] ;  /* 0x03a9800610147981 */ /* 0x000ee8000c1e1b00 */
[----:B------:R-:W3:Y:S04]  /*1d10*/  LDG.E.64 R10, desc[UR6][R18.64+0x27100] ;  /* 0x02710006120a7981 */ /* 0x000ee8000c1e1b00 */
[----:B------:R-:W4:Y:S01]  /*1d20*/  LDG.E.64 R12, desc[UR6][R18.64+0x27108] ;  /* 0x02710806120c7981 */ /* 0x000f22000c1e1b00 */
[----:B------:R-:W-:Y:S01]  /*1d30*/  ISETP.NE.AND P0, PT, R27, 0x60, PT ;  /* 0x000000601b00780c */ /* 0x000fe20003f05270 */
[----:B---3--:R-:W-:-:S02]  /*1d40*/  DADD R20, R20, -R10 ;  /* 0x0000000014147229 */ /* 0x008fc4000000080a */
[----:B----4-:R-:W-:-:S08]  /*1d50*/  DADD R12, R10, -R12 ;  /* 0x000000000a0c7229 */ /* 0x010fd0000000080c */
[----:B------:R-:W-:-:S08]  /*1d60*/  DADD R12, R20, R12 ;  /* 0x00000000140c7229 */ /* 0x000fd0000000000c */
[----:B------:R-:W-:-:S08]  /*1d70*/  DMUL R12, R12, UR10 ;  /* 0x0000000a0c0c7c28 */ /* 0x000fd00008000000 */
[----:B--2---:R-:W-:-:S07]  /*1d80*/  DFMA R12, R14, UR8, R12 ;  /* 0x000000080e0c7c2b */ /* 0x004fce000800000c */
[----:B------:R1:W-:Y:S01]  /*1d90*/  STG.E.64 desc[UR6][R28.64+0x27100], R12 ;  /* 0x0271000c1c007986 */ /* 0x0003e2000c101b06 */
[----:B------:R-:W-:Y:S05]  /*1da0*/  @P0 BRA `(.L_x_4) ;  /* 0xfffffff400240947 */ /* 0x000fea000383ffff */
[----:B------:R-:W-:Y:S05]  /*1db0*/  @P1 BRA `(.L_x_5) ;  /* 0xfffffff0006c1947 */ /* 0x000fea000383ffff */
.L_x_1:
[----:B------:R-:W-:Y:S05]  /*1dc0*/  BSYNC.RECONVERGENT B0 ;  /* 0x0000000000007941 */ /* 0x000fea0003800200 */
.L_x_0:
[----:B------:R-:W-:-:S04]  /*1dd0*/  IADD3 R2, PT, PT, R0, -0x1, RZ ;  /* 0xffffffff00027810 */ /* 0x000fc80007ffe0ff */
[----:B------:R-:W-:-:S13]  /*1de0*/  ISETP.GT.U32.AND P0, PT, R2, 0x62, PT ;  /* 0x000000620200780c */ /* 0x000fda0003f04070 */
[----:B------:R-:W-:Y:S05]  /*1df0*/  @P0 EXIT ;  /* 0x000000000000094d */ /* 0x000fea0003800000 */
[----:B------:R-:W0:Y:S01]  /*1e00*/  LDCU.64 UR4, c[0x0][0x398] ;  /* 0x00007300ff0477ac */ /* 0x000e220008000a00 */
[----:B------:R-:W-:Y:S01]  /*1e10*/  HFMA2 R5, -RZ, RZ, 0, 0 ;  /* 0x00000000ff057431 */ /* 0x000fe200000001ff */
[----:B------:R-:W-:Y:S01]  /*1e20*/  MOV R4, 0x27100 ;  /* 0x0002710000047802 */ /* 0x000fe20000000f00 */
[----:B------:R-:W2:Y:S01]  /*1e30*/  LDCU.64 UR8, c[0x0][0x380] ;  /* 0x00007000ff0877ac */ /* 0x000ea20008000a00 */
[----:B------:R-:W-:-:S03]  /*1e40*/  MOV R7, RZ ;  /* 0x000000ff00077202 */ /* 0x000fc60000000f00 */
[----:B------:R-:W-:-:S03]  /*1e50*/  IMAD.WIDE.U32 R4, R0, 0x8, R4 ;  /* 0x0000000800047825 */ /* 0x000fc600078e0004 */
[C---:B0-----:R-:W-:Y:S02]  /*1e60*/  IADD3 R2, P0, PT, R4.reuse, UR4, RZ ;  /* 0x0000000404027c10 */ /* 0x041fe4000ff1e0ff */
[----:B--2---:R-:W-:Y:S02]  /*1e70*/  IADD3 R4, P1, PT, R4, UR8, RZ ;  /* 0x0000000804047c10 */ /* 0x004fe4000ff3e0ff */
[C---:B------:R-:W-:Y:S02]  /*1e80*/  IADD3.X R3, PT, PT, R5.reuse, UR5, RZ, P0, !PT ;  /* 0x0000000505037c10 */ /* 0x040fe400087fe4ff */
[----:B------:R-:W-:-:S09]  /*1e90*/  IADD3.X R5, PT, PT, R5, UR9, RZ, P1, !PT ;  /* 0x0000000905057c10 */ /* 0x000fd20008ffe4ff */
.L_x_7:
[C---:B------:R-:W-:Y:S01]  /*1ea0*/  IMAD.WIDE.U32 R10, R7.reuse, 0x320, R4 ;  /* 0x00000320070a7825 */ /* 0x040fe200078e0004 */
[----:B------:R-:W0:Y:S04]  /*1eb0*/  LDCU.128 UR8, c[0x0][0x3a0] ;  /* 0x00007400ff0877ac */ /* 0x000e280008000c00 */
[----:B-1----:R-:W2:Y:S04]  /*1ec0*/  LDG.E.64 R14, desc[UR6][R10.64+-0x27100] ;  /* 0xfd8f00060a0e7981 */ /* 0x002ea8000c1e1b00 */
[----:B------:R-:W2:Y:S04]  /*1ed0*/  LDG.E.64 R16, desc[UR6][R10.64+-0x13880] ;  /* 0xfec780060a107981 */ /* 0x000ea8000c1e1b00 */
[----:B------:R-:W3:Y:S01]  /*1ee0*/  LDG.E.64 R18, desc[UR6][R10.64+-0x26de0] ;  /* 0xfd9220060a127981 */ /* 0x000ee2000c1e1b00 */
[----:B------:R-:W-:-:S05]  /*1ef0*/  IMAD.WIDE.U32 R8, R7, 0x320, R2 ;  /* 0x0000032007087825 */ /* 0x000fca00078e0002 */
[----:B-1----:R-:W4:Y:S01]  /*1f00*/  LDG.E.64 R12, desc[UR6][R8.64+-0x27100] ;  /* 0xfd8f0006080c7981 */ /* 0x002f22000c1e1b00 */
[C---:B--2---:R-:W-:Y:S02]  /*1f10*/  DADD R16, R14.reuse, -R16 ;  /* 0x000000000e107229 */ /* 0x044fe40000000810 */
[----:B---3--:R-:W-:Y:S01]  /*1f20*/  DADD R18, -R14, R18 ;  /* 0x000000000e127229 */ /* 0x008fe20000000112 */
[----:B------:R-:W2:Y:S07]  /*1f30*/  LDG.E.64 R14, desc[UR6][R8.64+-0x13880] ;  /* 0xfec78006080e7981 */ /* 0x000eae000c1e1b00 */
[----:B------:R-:W-:-:S08]  /*1f40*/  DADD R16, R16, R18 ;  /* 0x0000000010107229 */ /* 0x000fd00000000012 */
[----:B0-----:R-:W-:-:S08]  /*1f50*/  DMUL R16, R16, UR10 ;  /* 0x0000000a10107c28 */ /* 0x001fd00008000000 */
[----:B----4-:R-:W-:-:S07]  /*1f60*/  DFMA R12, R12, UR8, R16 ;  /* 0x000000080c0c7c2b */ /* 0x010fce0008000010 */
[----:B------:R0:W-:Y:S04]  /*1f70*/  STG.E.64 desc[UR6][R8.64+-0x27100], R12 ;  /* 0xfd8f000c08007986 */ /* 0x0001e8000c101b06 */
[----:B------:R-:W3:Y:S04]  /*1f80*/  LDG.E.64 R16, desc[UR6][R10.64+-0x13880] ;  /* 0xfec780060a107981 */ /* 0x000ee8000c1e1b00 */
[----:B------:R-:W3:Y:S04]  /*1f90*/  LDG.E.64 R18, desc[UR6][R10.64] ;  /* 0x000000060a127981 */ /* 0x000ee8000c1e1b00 */
[----:B------:R-:W4:Y:S04]  /*1fa0*/  LDG.E.64 R20, desc[UR6][R10.64+-0x13560] ;  /* 0xfecaa0060a147981 */ /* 0x000f28000c1e1b00 */
[----:B0-----:R-:W5:Y:S01]  /*1fb0*/  LDG.E.64 R12, desc[UR6][R8.64] ;  /* 0x00000006080c7981 */ /* 0x001f62000c1e1b00 */
[----:B---3--:R-:W-:-:S02]  /*1fc0*/  DADD R18, R16, -R18 ;  /* 0x0000000010127229 */ /* 0x008fc40000000812 */
[----:B----4-:R-:W-:-:S08]  /*1fd0*/  DADD R20, -R16, R20 ;  /* 0x0000000010147229 */ /* 0x010fd00000000114 */
[----:B------:R-:W-:-:S08]  /*1fe0*/  DADD R18, R18, R20 ;  /* 0x0000000012127229 */ /* 0x000fd00000000014 */
[----:B------:R-:W-:-:S08]  /*1ff0*/  DMUL R18, R18, UR10 ;  /* 0x0000000a12127c28 */ /* 0x000fd00008000000 */
[----:B--2---:R-:W-:-:S07]  /*2000*/  DFMA R14, R14, UR8, R18 ;  /* 0x000000080e0e7c2b */ /* 0x004fce0008000012 */
[----:B------:R0:W-:Y:S04]  /*2010*/  STG.E.64 desc[UR6][R8.64+-0x13880], R14 ;  /* 0xfec7800e08007986 */ /* 0x0001e8000c101b06 */
[----:B------:R-:W2:Y:S04]  /*2020*/  LDG.E.64 R16, desc[UR6][R10.64] ;  /* 0x000000060a107981 */ /* 0x000ea8000c1e1b00 */
[----:B------:R-:W2:Y:S04]  /*2030*/  LDG.E.64 R18, desc[UR6][R10.64+0x13880] ;  /* 0x013880060a127981 */ /* 0x000ea8000c1e1b00 */
[----:B------:R-:W3:Y:S01]  /*2040*/  LDG.E.64 R20, desc[UR6][R10.64+0x320] ;  /* 0x000320060a147981 */ /* 0x000ee2000c1e1b00 */
[----:B------:R-:W-:-:S02]  /*2050*/  IADD3 R7, PT, PT, R7, 0x1, RZ ;  /* 0x0000000107077810 */ /* 0x000fc40007ffe0ff */
[----:B------:R-:W-:Y:S02]  /*2060*/  MOV R0, R8 ;  /* 0x0000000800007202 */ /* 0x000fe40000000f00 */
[----:B------:R-:W-:Y:S01]  /*2070*/  ISETP.NE.AND P2, PT, R7, 0x63, PT ;  /* 0x000000630700780c */ /* 0x000fe20003f45270 */
[----:B------:R-:W-:Y:S01]  /*2080*/  UMOV UR4, URZ ;  /* 0x000000ff00047c82 */ /* 0x000fe20008000000 */
[C---:B--2---:R-:W-:Y:S02]  /*2090*/  DADD R18, R16.reuse, -R18 ;  /* 0x0000000010127229 */ /* 0x044fe40000000812 */
[----:B---3--:R-:W-:-:S08]  /*20a0*/  DADD R20, -R16, R20 ;  /* 0x0000000010147229 */ /* 0x008fd00000000114 */
[----:B------:R-:W-:-:S08]  /*20b0*/  DADD R18, R18, R20 ;  /* 0x0000000012127229 */ /* 0x000fd00000000014 */
[----:B------:R-:W-:-:S08]  /*20c0*/  DMUL R18, R18, UR10 ;  /* 0x0000000a12127c28 */ /* 0x000fd00008000000 */
[----:B-----5:R-:W-:-:S07]  /*20d0*/  DFMA R12, R12, UR8, R18 ;  /* 0x000000080c0c7c2b */ /* 0x020fce0008000012 */
[----:B------:R0:W-:Y:S01]  /*20e0*/  STG.E.64 desc[UR6][R8.64], R12 ;  /* 0x0000000c08007986 */ /* 0x0001e2000c101b06 */
[----:B------:R-:W-:-:S07]  /*20f0*/  MOV R21, R9 ;  /* 0x0000000900157202 */ /* 0x000fce0000000f00 */
.L_x_6:
[----:B01----:R-:W2:Y:S04]  /*2100*/  LDG.E.64 R14, desc[UR6][R10.64+0x13880] ;  /* 0x013880060a0e7981 */ /* 0x003ea8000c1e1b00 */
[----:B------:R-:W2:Y:S04]  /*2110*/  LDG.E.64 R16, desc[UR6][R10.64+0x27100] ;  /* 0x027100060a107981 */ /* 0x000ea8000c1e1b00 */
[----:B------:R-:W3:Y:S01]  /*2120*/  LDG.E.64 R18, desc[UR6][R10.64+0x13ba0] ;  /* 0x013ba0060a127981 */ /* 0x000ee2000c1e1b00 */
[----:B------:R-:W-:Y:S02]  /*2130*/  MOV R8, R0 ;  /* 0x0000000000087202 */ /* 0x000fe40000000f00 */
[----:B------:R-:W-:-:S05]  /*2140*/  MOV R9, R21 ;  /* 0x0000001500097202 */ /* 0x000fca0000000f00 */
[----:B------:R-:W4:Y:S01]  /*2150*/  LDG.E.64 R12, desc[UR6][R8.64+0x13880] ;  /* 0x01388006080c7981 */ /* 0x000f22000c1e1b00 */
[C---:B--2---:R-:W-:Y:S02]  /*2160*/  DADD R16, R14.reuse, -R16 ;  /* 0x000000000e107229 */ /* 0x044fe40000000810 */
[----:B---3--:R-:W-:Y:S01]  /*2170*/  DADD R18, -R14, R18 ;  /* 0x000000000e127229 */ /* 0x008fe20000000112 */
[----:B------:R-:W2:Y:S07]  /*2180*/  LDG.E.64 R14, desc[UR6][R8.64+0x27100] ;  /* 0x02710006080e7981 */ /* 0x000eae000c1e1b00 */
[----:B------:R-:W-:-:S08]  /*2190*/  DADD R16, R16, R18 ;  /* 0x0000000010107229 */ /* 0x000fd00000000012 */
[----:B------:R-:W-:-:S08]  /*21a0*/  DMUL R16, R16, UR10 ;  /* 0x0000000a10107c28 */ /* 0x000fd00008000000 */
        /* <DEDUP_REMOVED lines=14> */
[----:B------:R-:W3:Y:S04]  /*2290*/  LDG.E.64 R20, desc[UR6][R10.64+0x3aca0] ;  /* 0x03aca0060a147981 */ /* 0x000ee8000c1e1b00 */
[----:B0-----:R-:W4:Y:S01]  /*22a0*/  LDG.E.64 R14, desc[UR6][R8.64+0x4e200] ;  /* 0x04e20006080e7981 */ /* 0x001f22000c1e1b00 */
[----:B--2---:R-:W-:-:S02]  /*22b0*/  DADD R18, R16, -R18 ;  /* 0x0000000010127229 */ /* 0x004fc40000000812 */
[----:B---3--:R-:W-:-:S08]  /*22c0*/  DADD R20, -R16, R20 ;  /* 0x0000000010147229 */ /* 0x008fd00000000114 */
[----:B------:R-:W-:-:S08]  /*22d0*/  DADD R18, R18, R20 ;  /* 0x0000000012127229 */ /* 0x000fd00000000014 */
[----:B------:R-:W-:-:S08]  /*22e0*/  DMUL R18, R18, UR10 ;  /* 0x0000000a12127c28 */ /* 0x000fd00008000000 */
[----:B-----5:R-:W-:-:S07]  /*22f0*/  DFMA R12, R12, UR8, R18 ;  /* 0x000000080c0c7c2b */ /* 0x020fce0008000012 */
[----:B------:R0:W-:Y:S04]  /*2300*/  STG.E.64 desc[UR6][R8.64+0x3a980], R12 ;  /* 0x03a9800c08007986 */ /* 0x0001e8000c101b06 */
[----:B------:R-:W2:Y:S04]  /*2310*/  LDG.E.64 R16, desc[UR6][R10.64+0x4e200] ;  /* 0x04e200060a107981 */ /* 0x000ea8000c1e1b00 */
[----:B------:R-:W2:Y:S04]  /*2320*/  LDG.E.64 R18, desc[UR6][R10.64+0x61a80] ;  /* 0x061a80060a127981 */ /* 0x000ea8000c1e1b00 */
[----:B------:R-:W3:Y:S04]  /*2330*/  LDG.E.64 R20, desc[UR6][R10.64+0x4e520] ;  /* 0x04e520060a147981 */ /* 0x000ee8000c1e1b00 */
[----:B0-----:R-:W5:Y:S01]  /*2340*/  LDG.E.64 R12, desc[UR6][R8.64+0x61a80] ;  /* 0x061a8006080c7981 */ /* 0x001f62000c1e1b00 */
[----:B--2---:R-:W-:-:S02]  /*2350*/  DADD R18, R16, -R18 ;  /* 0x0000000010127229 */ /* 0x004fc40000000812 */
[----:B---3--:R-:W-:-:S08]  /*2360*/  DADD R20, -R16, R20 ;  /* 0x0000000010147229 */ /* 0x008fd00000000114 */
[----:B------:R-:W-:-:S08]  /*2370*/  DADD R18, R18, R20 ;  /* 0x0000000012127229 */ /* 0x000fd00000000014 */
[----:B------:R-:W-:-:S08]  /*2380*/  DMUL R18, R18, UR10 ;  /* 0x0000000a12127c28 */ /* 0x000fd00008000000 */
[----:B----4-:R-:W-:-:S07]  /*2390*/  DFMA R14, R14, UR8, R18 ;  /* 0x000000080e0e7c2b */ /* 0x010fce0008000012 */
        /* <DEDUP_REMOVED lines=166> */
[----:B------:R-:W2:Y:S07]  /*2e00*/  LDG.E.64 R14, desc[UR6][R8.64+0x1adb00] ;  /* 0x1adb0006080e7981 */ /* 0x000eae000c1e1b00 */
[----:B------:R-:W-:-:S08]  /*2e10*/  DADD R16, R16, R18 ;  /* 0x0000000010107229 */ /* 0x000fd00000000012 */
[----:B------:R-:W-:-:S08]  /*2e20*/  DMUL R16, R16, UR10 ;  /* 0x0000000a10107c28 */ /* 0x000fd00008000000 */
[----:B-----5:R-:W-:-:S07]  /*2e30*/  DFMA R12, R12, UR8, R16 ;  /* 0x000000080c0c7c2b */ /* 0x020fce0008000010 */
[----:B------:R1:W-:Y:S04]  /*2e40*/  STG.E.64 desc[UR6][R8.64+0x19a280], R12 ;  /* 0x19a2800c08007986 */ /* 0x0003e8000c101b06 */
[----:B------:R-:W3:Y:S04]  /*2e50*/  LDG.E.64 R16, desc[UR6][R10.64+0x1adb00] ;  /* 0x1adb00060a107981 */ /* 0x000ee8000c1e1b00 */
[----:B------:R-:W3:Y:S04]  /*2e60*/  LDG.E.64 R18, desc[UR6][R10.64+0x1c1380] ;  /* 0x1c1380060a127981 */ /* 0x000ee8000c1e1b00 */
[----:B0-----:R-:W4:Y:S04]  /*2e70*/  LDG.E.64 R20, desc[UR6][R10.64+0x1ade20] ;  /* 0x1ade20060a147981 */ /* 0x001f28000c1e1b00 */
[----:B-1----:R-:W5:Y:S01]  /*2e80*/  LDG.E.64 R12, desc[UR6][R8.64+0x1c1380] ;  /* 0x1c138006080c7981 */ /* 0x002f62000c1e1b00 */
        /* <DEDUP_REMOVED lines=18> */
[----:B------:R0:W3:Y:S01]  /*2fb0*/  LDG.E.64 R20, desc[UR6][R10.64+0x1d4f20] ;  /* 0x1d4f20060a147981 */ /* 0x0000e2000c1e1b00 */
[----:B------:R-:W-:-:S04]  /*2fc0*/  UIADD3 UR4, UPT, UPT, UR4, 0x18, URZ ;  /* 0x0000001804047890 */ /* 0x000fc8000fffe0ff */
[----:B------:R-:W-:Y:S01]  /*2fd0*/  UISETP.NE.AND UP0, UPT, UR4, 0x60, UPT ;  /* 0x000000600400788c */ /* 0x000fe2000bf05270 */
[----:B------:R-:W-:Y:S02]  /*2fe0*/  IADD3 R0, P0, PT, R8, 0x1d4c00, RZ ;  /* 0x001d4c0008007810 */ /* 0x000fe40007f1e0ff */
[----:B0-----:R-:W-:-:S04]  /*2ff0*/  IADD3 R10, P1, PT, R10, 0x1d4c00, RZ ;  /* 0x001d4c000a0a7810 */ /* 0x001fc80007f3e0ff */
[----:B------:R-:W-:Y:S01]  /*3000*/  IADD3.X R11, PT, PT, RZ, R11, RZ, P1, !PT ;  /* 0x0000000bff0b7210 */ /* 0x000fe20000ffe4ff */
[C---:B--2---:R-:W-:Y:S02]  /*3010*/  DADD R18, R16.reuse, -R18 ;  /* 0x0000000010127229 */ /* 0x044fe40000000812 */
[----:B---3--:R-:W-:-:S08]  /*3020*/  DADD R20, -R16, R20 ;  /* 0x0000000010147229 */ /* 0x008fd00000000114 */
[----:B------:R-:W-:-:S08]  /*3030*/  DADD R18, R18, R20 ;  /* 0x0000000012127229 */ /* 0x000fd00000000014 */
[----:B------:R-:W-:-:S08]  /*3040*/  DMUL R18, R18, UR10 ;  /* 0x0000000a12127c28 */ /* 0x000fd00008000000 */
[----:B----4-:R-:W-:-:S07]  /*3050*/  DFMA R14, R14, UR8, R18 ;  /* 0x000000080e0e7c2b */ /* 0x010fce0008000012 */
[----:B------:R1:W-:Y:S01]  /*3060*/  STG.E.64 desc[UR6][R8.64+0x1d4c00], R14 ;  /* 0x1d4c000e08007986 */ /* 0x0003e2000c101b06 */
[----:B------:R-:W-:Y:S01]  /*3070*/  IADD3.X R21, PT, PT, RZ, R9, RZ, P0, !PT ;  /* 0x00000009ff157210 */ /* 0x000fe200007fe4ff */
[----:B------:R-:W-:Y:S06]  /*3080*/  BRA.U UP0, `(.L_x_6) ;  /* 0xfffffff1001c7547 */ /* 0x000fec000b83ffff */
[----:B------:R-:W-:Y:S05]  /*3090*/  @P2 BRA `(.L_x_7) ;  /* 0xffffffec00802947 */ /* 0x000fea000383ffff */
[----:B------:R-:W-:Y:S05]  /*30a0*/  EXIT ;  /* 0x000000000000794d */ /* 0x000fea0003800000 */
.L_x_8:
[----:B------:R-:W-:-:S00]  /*30b0*/  BRA `(.L_x_8) ;  /* 0xfffffffc00fc7947 */ /* 0x000fc0000383ffff */
[----:B------:R-:W-:-:S00]  /*30c0*/  NOP ;  /* 0x0000000000007918 */ /* 0x000fc00000000000 */
        /* <DEDUP_REMOVED lines=11> */
.L_x_29:


//--------------------- .text._Z9loop1_GPUPA100_A100_dS1_S1_S1_S1_ddiii --------------------------
	.section	.text._Z9loop1_GPUPA100_A100_dS1_S1_S1_S1_ddiii,"ax",@progbits
	.align	128
        .global         _Z9loop1_GPUPA100_A100_dS1_S1_S1_S1_ddiii
        .type           _Z9loop1_GPUPA100_A100_dS1_S1_S1_S1_ddiii,@function
        .size           _Z9loop1_GPUPA100_A100_dS1_S1_S1_S1_ddiii,(.L_x_28 - _Z9loop1_GPUPA100_A100_dS1_S1_S1_S1_ddiii)
        .other          _Z9loop1_GPUPA100_A100_dS1_S1_S1_S1_ddiii,@"STO_CUDA_ENTRY STV_DEFAULT"
_Z9loop1_GPUPA100_A100_dS1_S1_S1_S1_ddiii:
.text._Z9loop1_GPUPA100_A100_dS1_S1_S1_S1_ddiii:
[----:B------:R-:W-:Y:S01]  /*0000*/  LDC R1, c[0x0][0x37c] ;  /* 0x0000df00ff017b82 */ /* 0x000fe20000000800 */
[----:B------:R-:W0:Y:S01]  /*0010*/  S2R R0, SR_CTAID.X ;  /* 0x0000000000007919 */ /* 0x000e220000002500 */
[----:B------:R-:W1:Y:S01]  /*0020*/  LDCU.64 UR6, c[0x0][0x358] ;  /* 0x00006b00ff0677ac */ /* 0x000e620008000a00 */
[----:B------:R-:W-:Y:S01]  /*0030*/  BSSY.RECONVERGENT B0, `(.L_x_9) ;  /* 0x00001d5000007945 */ /* 0x000fe20003800200 */
[----:B------:R-:W0:Y:S02]  /*0040*/  S2R R3, SR_TID.X ;  /* 0x0000000000037919 */ /* 0x000e240000002100 */
[----:B0-----:R-:W-:-:S04]  /*0050*/  IMAD R0, R0, 0x20, R3 ;  /* 0x0000002000007824 */ /* 0x001fc800078e0203 */
[----:B------:R-:W-:-:S05]  /*0060*/  VIADD R2, R0, 0xffffffff ;  /* 0xffffffff00027836 */ /* 0x000fca0000000000 */
[----:B------:R-:W-:-:S13]  /*0070*/  ISETP.GT.U32.AND P0, PT, R2, 0x62, PT ;  /* 0x000000620200780c */ /* 0x000fda0003f04070 */
[----:B-1----:R-:W-:Y:S05]  /*0080*/  @P0 BRA `(.L_x_10) ;  /* 0x0000001c003c0947 */ /* 0x002fea0003800000 */
[----:B------:R-:W0:Y:S01]  /*0090*/  LDC.64 R4, c[0x0][0x3a0] ;  /* 0x0000e800ff047b82 */ /* 0x000e220000000a00 */
[----:B------:R-:W-:Y:S02]  /*00a0*/  HFMA2 R3, -RZ, RZ, 0, 5.9604644775390625e-08 ;  /* 0x00000001ff037431 */ /* 0x000fe400000001ff */
[----:B0-----:R-:W-:-:S07]  /*00b0*/  IMAD.WIDE.U32 R4, R0, 0x8, R4 ;  /* 0x0000000800047825 */ /* 0x001fce00078e0004 */
.L_x_12:
[----:B------:R-:W0:Y:S01]  /*00c0*/  LDC.64 R6, c[0x0][0x398] ;  /* 0x0000e600ff067b82 */ /* 0x000e220000000a00 */
[C---:B------:R-:W-:Y:S01]  /*00d0*/  IMAD.WIDE.U32 R8, R3.reuse, 0x320, R4 ;  /* 0x0000032003087825 */ /* 0x040fe200078e0004 */
[----:B-1----:R-:W1:Y:S04]  /*00e0*/  LDCU.64 UR4, c[0x0][0x3a8] ;  /* 0x00007500ff0477ac */ /* 0x002e680008000a00 */
[----:B------:R-:W2:Y:S01]  /*00f0*/  LDG.E.64 R22, desc[UR6][R8.64] ;  /* 0x0000000608167981 */ /* 0x000ea2000c1e1b00 */
[----:B------:R-:W3:Y:S01]  /*0100*/  LDCU.64 UR8, c[0x0][0x3b0] ;  /* 0x00007600ff0877ac */ /* 0x000ee20008000a00 */
[----:B------:R-:W4:Y:S01]  /*0110*/  LDC.64 R10, c[0x0][0x380] ;  /* 0x0000e000ff0a7b82 */ /* 0x000f220000000a00 */
[----:B0-----:R-:W-:-:S04]  /*0120*/  IMAD.WIDE.U32 R12, R3, 0x320, R6 ;  /* 0x00000320030c7825 */ /* 0x001fc800078e0006 */
[----:B------:R-:W-:-:S04]  /*0130*/  IMAD.WIDE.U32 R14, R2, 0x8, R12 ;  /* 0x00000008020e7825 */ /* 0x000fc800078e000c */
[C---:B------:R-:W-:Y:S01]  /*0140*/  IMAD.WIDE.U32 R12, R0.reuse, 0x8, R12 ;  /* 0x00000008000c7825 */ /* 0x040fe200078e000c */
[----:B------:R-:W5:Y:S04]  /*0150*/  LDG.E.64 R16, desc[UR6][R14.64] ;  /* 0x000000060e107981 */ /* 0x000f68000c1e1b00 */
[----:B------:R-:W5:Y:S04]  /*0160*/  LDG.E.64 R18, desc[UR6][R12.64] ;  /* 0x000000060c127981 */ /* 0x000f68000c1e1b00 */
[----:B------:R-:W2:Y:S01]  /*0170*/  LDG.E.64 R20, desc[UR6][R12.64+-0x320] ;  /* 0xfffce0060c147981 */ /* 0x000ea2000c1e1b00 */
[----:B----4-:R-:W-:-:S04]  /*0180*/  IMAD.WIDE.U32 R10, R0, 0x8, R10 ;  /* 0x00000008000a7825 */ /* 0x010fc800078e000a */
[----:B------:R-:W-:-:S05]  /*0190*/  IMAD.WIDE.U32 R10, R3, 0x320, R10 ;  /* 0x00000320030a7825 */ /* 0x000fca00078e000a */
[----:B------:R-:W3:Y:S01]  /*01a0*/  LDG.E.64 R24, desc[UR6][R10.64] ;  /* 0x000000060a187981 */ /* 0x000ee2000c1e1b00 */
[----:B-----5:R-:W-:Y:S02]  /*01b0*/  DADD R16, R16, -R18 ;  /* 0x0000000010107229 */ /* 0x020fe40000000812 */
[----:B--2---:R-:W-:-:S08]  /*01c0*/  DADD R20, R22, -R20 ;  /* 0x0000000016147229 */ /* 0x004fd00000000814 */
[----:B------:R-:W-:-:S08]  /*01d0*/  DADD R16, R20, R16 ;  /* 0x0000000014107229 */ /* 0x000fd00000000010 */
[----:B-1----:R-:W-:-:S08]  /*01e0*/  DMUL R16, R16, UR4 ;  /* 0x0000000410107c28 */ /* 0x002fd00008000000 */
[----:B---3--:R-:W-:Y:S02]  /*01f0*/  DFMA R24, R24, UR8, R16 ;  /* 0x0000000818187c2b */ /* 0x008fe40008000010 */
[----:B------:R-:W2:Y:S05]  /*0200*/  LDG.E.64 R16, desc[UR6][R10.64+0x13880] ;  /* 0x013880060a107981 */ /* 0x000eaa000c1e1b00 */
[----:B------:R0:W-:Y:S04]  /*0210*/  STG.E.64 desc[UR6][R10.64], R24 ;  /* 0x000000180a007986 */ /* 0x0001e8000c101b06 */
[----:B------:R-:W3:Y:S04]  /*0220*/  LDG.E.64 R22, desc[UR6][R8.64+0x13880] ;  /* 0x0138800608167981 */ /* 0x000ee8000c1e1b00 */
[----:B------:R-:W3:Y:S04]  /*0230*/  LDG.E.64 R26, desc[UR6][R12.64+0x13560] ;  /* 0x013560060c1a7981 */ /* 0x000ee8000c1e1b00 */
[----:B------:R-:W4:Y:S04]  /*0240*/  LDG.E.64 R18, desc[UR6][R14.64+0x13880] ;  /* 0x013880060e127981 */ /* 0x000f28000c1e1b00 */
[----:B------:R-:W4:Y:S01]  /*0250*/  LDG.E.64 R20, desc[UR6][R12.64+0x13880] ;  /* 0x013880060c147981 */ /* 0x000f22000c1e1b00 */
[----:B---3--:R-:W-:-:S02]  /*0260*/  DADD R22, R22, -R26 ;  /* 0x0000000016167229 */ /* 0x008fc4000000081a */
[----:B----4-:R-:W-:-:S08]  /*0270*/  DADD R18, R18, -R20 ;  /* 0x0000000012127229 */ /* 0x010fd00000000814 */
[----:B------:R-:W-:-:S08]  /*0280*/  DADD R18, R22, R18 ;  /* 0x0000000016127229 */ /* 0x000fd00000000012 */
[----:B------:R-:W-:-:S08]  /*0290*/  DMUL R18, R18, UR4 ;  /* 0x0000000412127c28 */ /* 0x000fd00008000000 */
[----:B--2---:R-:W-:Y:S01]  /*02a0*/  DFMA R22, R16, UR8, R18 ;  /* 0x0000000810167c2b */ /* 0x004fe20008000012 */
[----:B------:R-:W2:Y:S06]  /*02b0*/  LDG.E.64 R16, desc[UR6][R10.64+0x27100] ;  /* 0x027100060a107981 */ /* 0x000eac000c1e1b00 */
[----:B------:R1:W-:Y:S04]  /*02c0*/  STG.E.64 desc[UR6][R10.64+0x13880], R22 ;  /* 0x013880160a007986 */ /* 0x0003e8000c101b06 */
[----:B0-----:R-:W3:Y:S04]  /*02d0*/  LDG.E.64 R24, desc[UR6][R8.64+0x27100] ;  /* 0x0271000608187981 */ /* 0x001ee8000c1e1b00 */
        /* <DEDUP_REMOVED lines=10> */
[----:B------:R-:W3:Y:S04]  /*0380*/  LDG.E.64 R24, desc[UR6][R14.64+0x3a980] ;  /* 0x03a980060e187981 */ /* 0x000ee8000c1e1b00 */
[----:B-1----:R-:W4:Y:S04]  /*0390*/  LDG.E.64 R22, desc[UR6][R12.64+0x3a660] ;  /* 0x03a660060c167981 */ /* 0x002f28000c1e1b00 */
[----:B------:R-:W3:Y:S04]  /*03a0*/  LDG.E.64 R26, desc[UR6][R12.64+0x3a980] ;  /* 0x03a980060c1a7981 */ /* 0x000ee8000c1e1b00 */
[----:B------:R-:W4:Y:S01]  /*03b0*/  LDG.E.64 R20, desc[UR6][R8.64+0x3a980] ;  /* 0x03a9800608147981 */ /* 0x000f22000c1e1b00 */
[----:B------:R-:W-:Y:S01]  /*03c0*/  IMAD.MOV.U32 R29, RZ, RZ, 0x4 ;  /* 0x00000004ff1d7424 */ /* 0x000fe200078e00ff */
[----:B---3--:R-:W-:-:S02]  /*03d0*/  DADD R24, R24, -R26 ;  /* 0x0000000018187229 */ /* 0x008fc4000000081a */
[----:B----4-:R-:W-:-:S08]  /*03e0*/  DADD R20, R20, -R22 ;  /* 0x0000000014147229 */ /* 0x010fd00000000816 */
[----:B------:R-:W-:-:S08]  /*03f0*/  DADD R20, R20, R24 ;  /* 0x0000000014147229 */ /* 0x000fd00000000018 */
[----:B------:R-:W-:-:S08]  /*0400*/  DMUL R20, R20, UR4 ;  /* 0x0000000414147c28 */ /* 0x000fd00008000000 */
[----:B--2---:R-:W-:-:S07]  /*0410*/  DFMA R16, R16, UR8, R20 ;  /* 0x0000000810107c2b */ /* 0x004fce0008000014 */
[----:B------:R0:W-:Y:S04]  /*0420*/  STG.E.64 desc[UR6][R10.64+0x3a980], R16 ;  /* 0x03a980100a007986 */ /* 0x0001e8000c101b06 */
.L_x_11:
[----:B------:R-:W-:-:S04]  /*0430*/  IMAD.WIDE.U32 R12, R29, 0x13880, R6 ;  /* 0x000138801d0c7825 */ /* 0x000fc800078e0006 */
[----:B------:R-:W-:-:S04]  /*0440*/  IMAD.WIDE.U32 R24, R3, 0x320, R12 ;  /* 0x0000032003187825 */ /* 0x000fc800078e000c */
[----:B------:R-:W-:-:S04]  /*0450*/  IMAD.WIDE.U32 R12, R2, 0x8, R24 ;  /* 0x00000008020c7825 */ /* 0x000fc800078e0018 */
[----:B------:R-:W-:Y:S01]  /*0460*/  IMAD.WIDE.U32 R24, R0, 0x8, R24 ;  /* 0x0000000800187825 */ /* 0x000fe200078e0018 */
[----:B0-----:R-:W2:Y:S04]  /*0470*/  LDG.E.64 R16, desc[UR6][R12.64] ;  /* 0x000000060c107981 */ /* 0x001ea8000c1e1b00 */
[----:B------:R-:W2:Y:S01]  /*0480*/  LDG.E.64 R18, desc[UR6][R24.64] ;  /* 0x0000000618127981 */ /* 0x000ea2000c1e1b00 */
[----:B-1----:R-:W-:-:S03]  /*0490*/  IMAD.WIDE.U32 R26, R29, 0x13880, R8 ;  /* 0x000138801d1a7825 */ /* 0x002fc600078e0008 */
[----:B------:R-:W3:Y:S04]  /*04a0*/  LDG.E.64 R14, desc[UR6][R24.64+-0x320] ;  /* 0xfffce006180e7981 */ /* 0x000ee8000c1e1b00 */
[----:B------:R-:W3:Y:S01]  /*04b0*/  LDG.E.64 R20, desc[UR6][R26.64] ;  /* 0x000000061a147981 */ /* 0x000ee2000c1e1b00 */
[----:B--2---:R-:W-:Y:S01]  /*04c0*/  DADD R18, R16, -R18 ;  /* 0x0000000010127229 */ /* 0x004fe20000000812 */
[----:B------:R-:W-:-:S05]  /*04d0*/  IMAD.WIDE.U32 R16, R29, 0x13880, R10 ;  /* 0x000138801d107825 */ /* 0x000fca00078e000a */
[----:B------:R-:W2:Y:S01]  /*04e0*/  LDG.E.64 R22, desc[UR6][R16.64] ;  /* 0x0000000610167981 */ /* 0x000ea2000c1e1b00 */
[----:B---3--:R-:W-:-:S08]  /*04f0*/  DADD R14, R20, -R14 ;  /* 0x00000000140e7229 */ /* 0x008fd0000000080e */
        /* <DEDUP_REMOVED lines=8> */
[----:B--2---:R-:W-:-:S03]  /*0580*/  DADD R20, R20, -R14 ;  /* 0x0000000014147229 */ /* 0x004fc6000000080e */
[----:B------:R-:W3:Y:S02]  /*0590*/  LDG.E.64 R14, desc[UR6][R12.64+0x13880] ;  /* 0x013880060c0e7981 */ /* 0x000ee4000c1e1b00 */
[----:B---3--:R-:W-:-:S08]  /*05a0*/  DADD R14, R14, -R18 ;  /* 0x000000000e0e7229 */ /* 0x008fd00000000812 */
[----:B------:R-:W-:-:S08]  /*05b0*/  DADD R14, R20, R14 ;  /* 0x00000000140e7229 */ /* 0x000fd0000000000e */
[----:B------:R-:W-:-:S08]  /*05c0*/  DMUL R14, R14, UR4 ;  /* 0x000000040e0e7c28 */ /* 0x000fd00008000000 */
[----:B----4-:R-:W-:Y:S01]  /*05d0*/  DFMA R14, R22, UR8, R14 ;  /* 0x00000008160e7c2b */ /* 0x010fe2000800000e */
[----:B------:R-:W2:Y:S06]  /*05e0*/  LDG.E.64 R22, desc[UR6][R16.64+0x27100] ;  /* 0x0271000610167981 */ /* 0x000eac000c1e1b00 */
[----:B------:R0:W-:Y:S04]  /*05f0*/  STG.E.64 desc[UR6][R16.64+0x13880], R14 ;  /* 0x0138800e10007986 */ /* 0x0001e8000c101b06 */
[----:B------:R-:W0:Y:S04]  /*0600*/  LDG.E.64 R18, desc[UR6][R26.64+0x27100] ;  /* 0x027100061a127981 */ /* 0x000e28000c1e1b00 */
[----:B------:R-:W0:Y:S02]  /*0610*/  LDG.E.64 R20, desc[UR6][R24.64+0x26de0] ;  /* 0x026de00618147981 */ /* 0x000e24000c1e1b00 */
[----:B0-----:R-:W-:-:S02]  /*0620*/  DADD R14, R18, -R20 ;  /* 0x00000000120e7229 */ /* 0x001fc40000000814 */
[----:B------:R-:W3:Y:S04]  /*0630*/  LDG.E.64 R18, desc[UR6][R12.64+0x27100] ;  /* 0x027100060c127981 */ /* 0x000ee8000c1e1b00 */
[----:B------:R-:W3:Y:S02]  /*0640*/  LDG.E.64 R20, desc[UR6][R24.64+0x27100] ;  /* 0x0271000618147981 */ /* 0x000ee4000c1e1b00 */
[----:B---3--:R-:W-:-:S08]  /*0650*/  DADD R18, R18, -R20 ;  /* 0x0000000012127229 */ /* 0x008fd00000000814 */
[----:B------:R-:W-:Y:S01]  /*0660*/  DADD R18, R14, R18 ;  /* 0x000000000e127229 */ /* 0x000fe20000000012 */
[----:B------:R-:W3:Y:S07]  /*0670*/  LDG.E.64 R14, desc[UR6][R16.64+0x3a980] ;  /* 0x03a98006100e7981 */ /* 0x000eee000c1e1b00 */
[----:B------:R-:W-:-:S08]  /*0680*/  DMUL R18, R18, UR4 ;  /* 0x0000000412127c28 */ /* 0x000fd00008000000 */
[----:B--2---:R-:W-:-:S07]  /*0690*/  DFMA R22, R22, UR8, R18 ;  /* 0x0000000816167c2b */ /* 0x004fce0008000012 */
[----:B------:R0:W-:Y:S04]  /*06a0*/  STG.E.64 desc[UR6][R16.64+0x27100], R22 ;  /* 0x0271001610007986 */ /* 0x0001e8000c101b06 */
[----:B------:R-:W2:Y:S04]  /*06b0*/  LDG.E.64 R26, desc[UR6][R26.64+0x3a980] ;  /* 0x03a980061a1a7981 */ /* 0x000ea8000c1e1b00 */
[----:B------:R-:W4:Y:S04]  /*06c0*/  LDG.E.64 R20, desc[UR6][R12.64+0x3a980] ;  /* 0x03a980060c147981 */ /* 0x000f28000c1e1b00 */
[----:B------:R-:W2:Y:S04]  /*06d0*/  LDG.E.64 R18, desc[UR6][R24.64+0x3a660] ;  /* 0x03a6600618127981 */ /* 0x000ea8000c1e1b00 */
[----:B0-----:R-:W4:Y:S01]  /*06e0*/  LDG.E.64 R22, desc[UR6][R24.64+0x3a980] ;  /* 0x03a9800618167981 */ /* 0x001f22000c1e1b00 */
[----:B--2---:R-:W-:-:S02]  /*06f0*/  DADD R18, R26, -R18 ;  /* 0x000000001a127229 */ /* 0x004fc40000000812 */
[----:B----4-:R-:W-:-:S08]  /*0700*/  DADD R20, R20, -R22 ;  /* 0x0000000014147229 */ /* 0x010fd00000000816 */
[----:B------:R-:W-:Y:S01]  /*0710*/  DADD R20, R18, R20 ;  /* 0x0000000012147229 */ /* 0x000fe20000000014 */
[----:B------:R-:W-:-:S04]  /*0720*/  VIADD R19, R29, 0x4 ;  /* 0x000000041d137836 */ /* 0x000fc80000000000 */
[----:B------:R-:W-:-:S03]  /*0730*/  IMAD.WIDE.U32 R12, R19, 0x13880, R6 ;  /* 0x00013880130c7825 */ /* 0x000fc600078e0006 */
[----:B------:R-:W-:Y:S01]  /*0740*/  DMUL R22, R20, UR4 ;  /* 0x0000000414167c28 */ /* 0x000fe20008000000 */
[----:B------:R-:W-:-:S07]  /*0750*/  IMAD.WIDE.U32 R20, R3, 0x320, R12 ;  /* 0x0000032003147825 */ /* 0x000fce00078e000c */
[----:B---3--:R-:W-:Y:S01]  /*0760*/  DFMA R26, R14, UR8, R22 ;  /* 0x000000080e1a7c2b */ /* 0x008fe20008000016 */
[----:B------:R-:W-:-:S04]  /*0770*/  IMAD.WIDE.U32 R12, R19, 0x13880, R8 ;  /* 0x00013880130c7825 */ /* 0x000fc800078e0008 */
[--C-:B------:R-:W-:Y:S02]  /*0780*/  IMAD.WIDE.U32 R14, R0, 0x8, R20.reuse ;  /* 0x00000008000e7825 */ /* 0x100fe400078e0014 */
[----:B------:R0:W-:Y:S04]  /*0790*/  STG.E.64 desc[UR6][R16.64+0x3a980], R26 ;  /* 0x03a9801a10007986 */ /* 0x0001e8000c101b06 */
[----:B------:R-:W2:Y:S04]  /*07a0*/  LDG.E.64 R22, desc[UR6][R12.64] ;  /* 0x000000060c167981 */ /* 0x000ea8000c1e1b00 */
[----:B------:R-:W2:Y:S01]  /*07b0*/  LDG.E.64 R24, desc[UR6][R14.64+-0x320] ;  /* 0xfffce0060e187981 */ /* 0x000ea2000c1e1b00 */
[----:B0-----:R-:W-:-:S05]  /*07c0*/  IMAD.WIDE.U32 R16, R2, 0x8, R20 ;  /* 0x0000000802107825 */ /* 0x001fca00078e0014 */
[----:B------:R-:W3:Y:S01]  /*07d0*/  LDG.E.64 R20, desc[UR6][R16.64] ;  /* 0x0000000610147981 */ /* 0x000ee2000c1e1b00 */
[----:B------:R-:W-:-:S05]  /*07e0*/  IMAD.WIDE.U32 R18, R19, 0x13880, R10 ;  /* 0x0001388013127825 */ /* 0x000fca00078e000a */
[----:B------:R-:W4:Y:S01]  /*07f0*/  LDG.E.64 R26, desc[UR6][R18.64] ;  /* 0x00000006121a7981 */ /* 0x000f22000c1e1b00 */
[----:B--2---:R-:W-:-:S03]  /*0800*/  DADD R24, R22, -R24 ;  /* 0x0000000016187229 */ /* 0x004fc60000000818 */
[----:B------:R-:W3:Y:S02]  /*0810*/  LDG.E.64 R22, desc[UR6][R14.64] ;  /* 0x000000060e167981 */ /* 0x000ee4000c1e1b00 */
[----:B---3--:R-:W-:-:S08]  /*0820*/  DADD R20, R20, -R22 ;  /* 0x0000000014147229 */ /* 0x008fd00000000816 */
        /* <DEDUP_REMOVED lines=29> */
[----:B------:R-:W4:Y:S04]  /*0a00*/  LDG.E.64 R26, desc[UR6][R14.64+0x3a980] ;  /* 0x03a980060e1a7981 */ /* 0x000f28000c1e1b00 */
[----:B0-----:R-:W2:Y:S01]  /*0a10*/  LDG.E.64 R22, desc[UR6][R14.64+0x3a660] ;  /* 0x03a660060e167981 */ /* 0x001ea2000c1e1b00 */
[----:B----4-:R-:W-:-:S02]  /*0a20*/  DADD R24, R24, -R26 ;  /* 0x0000000018187229 */ /* 0x010fc4000000081a */
[----:B--2---:R-:W-:Y:S01]  /*0a30*/  DADD R12, R12, -R22 ;  /* 0x000000000c0c7229 */ /* 0x004fe20000000816 */
[----:B------:R-:W-:-:S07]  /*0a40*/  IADD3 R27, PT, PT, R29, 0x8, RZ ;  /* 0x000000081d1b7810 */ /* 0x000fce0007ffe0ff */
[----:B------:R-:W-:Y:S01]  /*0a50*/  DADD R12, R12, R24 ;  /* 0x000000000c0c7229 */ /* 0x000fe20000000018 */
[----:B------:R-:W-:-:S07]  /*0a60*/  IMAD.WIDE.U32 R24, R27, 0x13880, R6 ;  /* 0x000138801b187825 */ /* 0x000fce00078e0006 */
[----:B------:R-:W-:Y:S01]  /*0a70*/  DMUL R22, R12, UR4 ;  /* 0x000000040c167c28 */ /* 0x000fe20008000000 */
[----:B------:R-:W-:-:S04]  /*0a80*/  IMAD.WIDE.U32 R24, R3, 0x320, R24 ;  /* 0x0000032003187825 */ /* 0x000fc800078e0018 */
[----:B------:R-:W-:-:S03]  /*0a90*/  IMAD.WIDE.U32 R16, R27, 0x13880, R8 ;  /* 0x000138801b107825 */ /* 0x000fc600078e0008 */
[----:B---3--:R-:W-:Y:S01]  /*0aa0*/  DFMA R20, R20, UR8, R22 ;  /* 0x0000000814147c2b */ /* 0x008fe20008000016 */
[----:B------:R-:W-:-:S06]  /*0ab0*/  IMAD.WIDE.U32 R12, R0, 0x8, R24 ;  /* 0x00000008000c7825 */ /* 0x000fcc00078e0018 */
[----:B------:R0:W-:Y:S04]  /*0ac0*/  STG.E.64 desc[UR6][R18.64+0x3a980], R20 ;  /* 0x03a9801412007986 */ /* 0x0001e8000c101b06 */
[----:B------:R-:W2:Y:S04]  /*0ad0*/  LDG.E.64 R14, desc[UR6][R16.64] ;  /* 0x00000006100e7981 */ /* 0x000ea8000c1e1b00 */
[----:B------:R-:W2:Y:S01]  /*0ae0*/  LDG.E.64 R22, desc[UR6][R12.64+-0x320] ;  /* 0xfffce0060c167981 */ /* 0x000ea2000c1e1b00 */
[----:B------:R-:W-:-:S03]  /*0af0*/  IMAD.WIDE.U32 R24, R2, 0x8, R24 ;  /* 0x0000000802187825 */ /* 0x000fc600078e0018 */
[----:B0-----:R-:W3:Y:S01]  /*0b00*/  LDG.E.64 R20, desc[UR6][R12.64] ;  /* 0x000000060c147981 */ /* 0x001ee2000c1e1b00 */
[----:B------:R-:W-:-:S05]  /*0b10*/  IMAD.WIDE.U32 R26, R27, 0x13880, R10 ;  /* 0x000138801b1a7825 */ /* 0x000fca00078e000a */
[----:B------:R-:W4:Y:S01]  /*0b20*/  LDG.E.64 R18, desc[UR6][R26.64] ;  /* 0x000000061a127981 */ /* 0x000f22000c1e1b00 */
[----:B--2---:R-:W-:-:S03]  /*0b30*/  DADD R22, R14, -R22 ;  /* 0x000000000e167229 */ /* 0x004fc60000000816 */
[----:B------:R-:W3:Y:S02]  /*0b40*/  LDG.E.64 R14, desc[UR6][R24.64] ;  /* 0x00000006180e7981 */ /* 0x000ee4000c1e1b00 */
[----:B---3--:R-:W-:-:S08]  /*0b50*/  DADD R14, R14, -R20 ;  /* 0x000000000e0e7229 */ /* 0x008fd00000000814 */
[----:B------:R-:W-:Y:S01]  /*0b60*/  DADD R14, R22, R14 ;  /* 0x00000000160e7229 */ /* 0x000fe2000000000e */
[----:B------:R-:W2:Y:S07]  /*0b70*/  LDG.E.64 R22, desc[UR6][R26.64+0x13880] ;  /* 0x013880061a167981 */ /* 0x000eae000c1e1b00 */
[----:B------:R-:W-:-:S08]  /*0b80*/  DMUL R14, R14, UR4 ;  /* 0x000000040e0e7c28 */ /* 0x000fd00008000000 */
[----:B----4-:R-:W-:-:S07]  /*0b90*/  DFMA R18, R18, UR8, R14 ;  /* 0x0000000812127c2b */ /* 0x010fce000800000e */
[----:B------:R0:W-:Y:S04]  /*0ba0*/  STG.E.64 desc[UR6][R26.64], R18 ;  /* 0x000000121a007986 */ /* 0x0001e8000c101b06 */
[----:B------:R-:W3:Y:S04]  /*0bb0*/  LDG.E.64 R20, desc[UR6][R16.64+0x13880] ;  /* 0x0138800610147981 */ /* 0x000ee8000c1e1b00 */
[----:B------:R-:W3:Y:S04]  /*0bc0*/  LDG.E.64 R14, desc[UR6][R12.64+0x13560] ;  /* 0x013560060c0e7981 */ /* 0x000ee8000c1e1b00 */
[----:B0-----:R-:W4:Y:S01]  /*0bd0*/  LDG.E.64 R18, desc[UR6][R12.64+0x13880] ;  /* 0x013880060c127981 */ /* 0x001f22000c1e1b00 */
[----:B---3--:R-:W-:-:S03]  /*0be0*/  DADD R20, R20, -R14 ;  /* 0x0000000014147229 */ /* 0x008fc6000000080e */
[----:B------:R-:W4:Y:S02]  /*0bf0*/  LDG.E.64 R14, desc[UR6][R24.64+0x13880] ;  /* 0x01388006180e7981 */ /* 0x000f24000c1e1b00 */
[----:B----4-:R-:W-:-:S08]  /*0c00*/  DADD R14, R14, -R18 ;  /* 0x000000000e0e7229 */ /* 0x010fd00000000812 */
[----:B------:R-:W-:-:S08]  /*0c10*/  DADD R14, R20, R14 ;  /* 0x00000000140e7229 */ /* 0x000fd0000000000e */
[----:B------:R-:W-:-:S08]  /*0c20*/  DMUL R14, R14, UR4 ;  /* 0x000000040e0e7c28 */ /* 0x000fd00008000000 */
[----:B--2---:R-:W-:Y:S01]  /*0c30*/  DFMA R14, R22, UR8, R14 ;  /* 0x00000008160e7c2b */ /* 0x004fe2000800000e */
[----:B------:R-:W2:Y:S06]  /*0c40*/  LDG.E.64 R22, desc[UR6][R26.64+0x27100] ;  /* 0x027100061a167981 */ /* 0x000eac000c1e1b00 */
[----:B------:R0:W-:Y:S04]  /*0c50*/  STG.E.64 desc[UR6][R26.64+0x13880], R14 ;  /* 0x0138800e1a007986 */ /* 0x0001e8000c101b06 */
[----:B------:R-:W0:Y:S04]  /*0c60*/  LDG.E.64 R18, desc[UR6][R16.64+0x27100] ;  /* 0x0271000610127981 */ /* 0x000e28000c1e1b00 */
[----:B------:R-:W0:Y:S02]  /*0c70*/  LDG.E.64 R20, desc[UR6][R12.64+0x26de0] ;  /* 0x026de0060c147981 */ /* 0x000e24000c1e1b00 */
[----:B0-----:R-:W-:-:S02]  /*0c80*/  DADD R14, R18, -R20 ;  /* 0x00000000120e7229 */ /* 0x001fc40000000814 */
[----:B------:R-:W3:Y:S04]  /*0c90*/  LDG.E.64 R18, desc[UR6][R24.64+0x27100] ;  /* 0x0271000618127981 */ /* 0x000ee8000c1e1b00 */
[----:B------:R-:W3:Y:S02]  /*0ca0*/  LDG.E.64 R20, desc[UR6][R12.64+0x27100] ;  /* 0x027100060c147981 */ /* 0x000ee4000c1e1b00 */
[----:B---3--:R-:W-:Y:S02]  /*0cb0*/  DADD R18, R18, -R20 ;  /* 0x0000000012127229 */ /* 0x008fe40000000814 */
[----:B------:R-:W3:Y:S06]  /*0cc0*/  LDG.E.64 R20, desc[UR6][R26.64+0x3a980] ;  /* 0x03a980061a147981 */ /* 0x000eec000c1e1b00 */
[----:B------:R-:W-:-:S08]  /*0cd0*/  DADD R18, R14, R18 ;  /* 0x000000000e127229 */ /* 0x000fd00000000012 */
[----:B------:R-:W-:-:S08]  /*0ce0*/  DMUL R18, R18, UR4 ;  /* 0x0000000412127c28 */ /* 0x000fd00008000000 */
[----:B--2---:R-:W-:-:S07]  /*0cf0*/  DFMA R18, R22, UR8, R18 ;  /* 0x0000000816127c2b */ /* 0x004fce0008000012 */
[----:B------:R0:W-:Y:S04]  /*0d00*/  STG.E.64 desc[UR6][R26.64+0x27100], R18 ;  /* 0x027100121a007986 */ /* 0x0001e8000c101b06 */
[----:B------:R-:W2:Y:S04]  /*0d10*/  LDG.E.64 R16, desc[UR6][R16.64+0x3a980] ;  /* 0x03a9800610107981 */ /* 0x000ea8000c1e1b00 */
[----:B------:R-:W2:Y:S04]  /*0d20*/  LDG.E.64 R14, desc[UR6][R12.64+0x3a660] ;  /* 0x03a660060c0e7981 */ /* 0x000ea8000c1e1b00 */
[----:B------:R-:W4:Y:S04]  /*0d30*/  LDG.E.64 R22, desc[UR6][R12.64+0x3a980] ;  /* 0x03a980060c167981 */ /* 0x000f28000c1e1b00 */
[----:B0-----:R-:W4:Y:S01]  /*0d40*/  LDG.E.64 R18, desc[UR6][R24.64+0x3a980] ;  /* 0x03a9800618127981 */ /* 0x001f22000c1e1b00 */
[----:B------:R-:W-:-:S05]  /*0d50*/  VIADD R29, R29, 0xc ;  /* 0x0000000c1d1d7836 */ /* 0x000fca0000000000 */
[----:B------:R-:W-:Y:S01]  /*0d60*/  ISETP.NE.AND P0, PT, R29, 0x64, PT ;  /* 0x000000641d00780c */ /* 0x000fe20003f05270 */
[----:B--2---:R-:W-:Y:S02]  /*0d70*/  DADD R14, R16, -R14 ;  /* 0x00000000100e7229 */ /* 0x004fe4000000080e */
[----:B----4-:R-:W-:-:S08]  /*0d80*/  DADD R22, R18, -R22 ;  /* 0x0000000012167229 */ /* 0x010fd00000000816 */
[----:B------:R-:W-:-:S08]  /*0d90*/  DADD R14, R14, R22 ;  /* 0x000000000e0e7229 */ /* 0x000fd00000000016 */
[----:B------:R-:W-:-:S08]  /*0da0*/  DMUL R14, R14, UR4 ;  /* 0x000000040e0e7c28 */ /* 0x000fd00008000000 */
[----:B---3--:R-:W-:-:S07]  /*0db0*/  DFMA R14, R20, UR8, R14 ;  /* 0x00000008140e7c2b */ /* 0x008fce000800000e */
[----:B------:R1:W-:Y:S01]  /*0dc0*/  STG.E.64 desc[UR6][R26.64+0x3a980], R14 ;  /* 0x03a9800e1a007986 */ /* 0x0003e2000c101b06 */
[----:B------:R-:W-:Y:S05]  /*0dd0*/  @P0 BRA `(.L_x_11) ;  /* 0xfffffff400940947 */ /* 0x000fea000383ffff */
[----:B------:R-:W-:-:S05]  /*0de0*/  VIADD R3, R3, 0x1 ;  /* 0x0000000103037836 */ /* 0x000fca0000000000 */
[----:B------:R-:W-:-:S13]  /*0df0*/  ISETP.NE.AND P0, PT, R3, 0x64, PT ;  /* 0x000000640300780c */ /* 0x000fda0003f05270 */
[----:B------:R-:W-:Y:S05]  /*0e00*/  @P0 BRA `(.L_x_12) ;  /* 0xfffffff000ac0947 */ /* 0x000fea000383ffff */
[----:B------:R-:W0:Y:S01]  /*0e10*/  LDC.64 R4, c[0x0][0x3a0] ;  /* 0x0000e800ff047b82 */ /* 0x000e220000000a00 */
[----:B------:R-:W-:Y:S01]  /*0e20*/  MOV R3, RZ ;  /* 0x000000ff00037202 */ /* 0x000fe20000000f00 */
[----:B0-----:R-:W-:-:S07]  /*0e30*/  IMAD.WIDE.U32 R4, R0, 0x8, R4 ;  /* 0x0000000800047825 */ /* 0x001fce00078e0004 */
.L_x_14:
[----:B------:R-:W0:Y:S01]  /*0e40*/  LDC.64 R6, c[0x0][0x398] ;  /* 0x0000e600ff067b82 */ /* 0x000e220000000a00 */
[C---:B------:R-:W-:Y:S01]  /*0e50*/  IMAD.WIDE.U32 R8, R3.reuse, 0x320, R4 ;  /* 0x0000032003087825 */ /* 0x040fe200078e0004 */
[----:B------:R-:W2:Y:S04]  /*0e60*/  LDCU.64 UR4, c[0x0][0x3a8] ;  /* 0x00007500ff0477ac */ /* 0x000ea80008000a00 */
[----:B-1----:R-:W3:Y:S01]  /*0e70*/  LDG.E.64 R22, desc[UR6][R8.64] ;  /* 0x0000000608167981 */ /* 0x002ee2000c1e1b00 */
[----:B------:R-:W4:Y:S01]  /*0e80*/  LDCU.64 UR8, c[0x0][0x3b0] ;  /* 0x00007600ff0877ac */ /* 0x000f220008000a00 */
[----:B------:R-:W5:Y:S01]  /*0e90*/  LDC.64 R10, c[0x0][0x388] ;  /* 0x0000e200ff0a7b82 */ /* 0x000f620000000a00 */
[----:B0-----:R-:W-:-:S04]  /*0ea0*/  IMAD.WIDE.U32 R6, R3, 0x320, R6 ;  /* 0x0000032003067825 */ /* 0x001fc800078e0006 */
[----:B-1----:R-:W-:-:S04]  /*0eb0*/  IMAD.WIDE.U32 R14, R0, 0x8, R6 ;  /* 0x00000008000e7825 */ /* 0x002fc800078e0006 */
[----:B------:R-:W-:Y:S01]  /*0ec0*/  IMAD.WIDE.U32 R12, R2, 0x8, R6 ;  /* 0x00000008020c7825 */ /* 0x000fe200078e0006 */
[----:B------:R-:W3:Y:S04]  /*0ed0*/  LDG.E.64 R16, desc[UR6][R14.64+0x13880] ;  /* 0x013880060e107981 */ /* 0x000ee8000c1e1b00 */
[----:B------:R-:W2:Y:S01]  /*0ee0*/  LDG.E.64 R18, desc[UR6][R12.64+0x13880] ;  /* 0x013880060c127981 */ /* 0x000ea2000c1e1b00 */
[----:B-----5:R-:W-:-:S04]  /*0ef0*/  IMAD.WIDE.U32 R10, R0, 0x8, R10 ;  /* 0x00000008000a7825 */ /* 0x020fc800078e000a */
[----:B------:R-:W-:-:S05]  /*0f00*/  IMAD.WIDE.U32 R10, R3, 0x320, R10 ;  /* 0x00000320030a7825 */ /* 0x000fca00078e000a */
[----:B------:R-:W4:Y:S01]  /*0f10*/  LDG.E.64 R20, desc[UR6][R10.64+0x13880] ;  /* 0x013880060a147981 */ /* 0x000f22000c1e1b00 */
[----:B---3--:R-:W-:Y:S02]  /*0f20*/  DADD R22, R22, -R16 ;  /* 0x0000000016167229 */ /* 0x008fe40000000810 */
[----:B--2---:R-:W-:Y:S01]  /*0f30*/  DADD R18, R16, -R18 ;  /* 0x0000000010127229 */ /* 0x004fe20000000812 */
[----:B------:R-:W2:Y:S07]  /*0f40*/  LDG.E.64 R16, desc[UR6][R10.64+0x27100] ;  /* 0x027100060a107981 */ /* 0x000eae000c1e1b00 */
[----:B------:R-:W-:-:S08]  /*0f50*/  DADD R18, R22, R18 ;  /* 0x0000000016127229 */ /* 0x000fd00000000012 */
[----:B------:R-:W-:-:S08]  /*0f60*/  DMUL R18, R18, UR4 ;  /* 0x0000000412127c28 */ /* 0x000fd00008000000 */
[----:B----4-:R-:W-:-:S07]  /*0f70*/  DFMA R18, R20, UR8, R18 ;  /* 0x0000000814127c2b */ /* 0x010fce0008000012 */
[----:B------:R0:W-:Y:S04]  /*0f80*/  STG.E.64 desc[UR6][R10.64+0x13880], R18 ;  /* 0x013880120a007986 */ /* 0x0001e8000c101b06 */
[----:B------:R-:W3:Y:S04]  /*0f90*/  LDG.E.64 R20, desc[UR6][R8.64+0x13880] ;  /* 0x0138800608147981 */ /* 0x000ee8000c1e1b00 */
[----:B------:R-:W3:Y:S04]  /*0fa0*/  LDG.E.64 R22, desc[UR6][R14.64+0x27100] ;  /* 0x027100060e167981 */ /* 0x000ee8000c1e1b00 */
        /* <DEDUP_REMOVED lines=9> */
[----:B------:R-:W3:Y:S04]  /*1040*/  LDG.E.64 R24, desc[UR6][R12.64+0x3a980] ;  /* 0x03a980060c187981 */ /* 0x000ee8000c1e1b00 */
[----:B0-----:R-:W4:Y:S01]  /*1050*/  LDG.E.64 R18, desc[UR6][R8.64+0x27100] ;  /* 0x0271000608127981 */ /* 0x001f22000c1e1b00 */
[----:B------:R-:W-:Y:S01]  /*1060*/  VIADD R3, R3, 0x1 ;  /* 0x0000000103037836 */ /* 0x000fe20000000000 */
[----:B-1----:R-:W-:Y:S01]  /*1070*/  IADD3 R20, P1, PT, R10, 0x13880, RZ ;  /* 0x000138800a147810 */ /* 0x002fe20007f3e0ff */
[----:B------:R-:W-:-:S03]  /*1080*/  IMAD.MOV.U32 R29, RZ, RZ, 0x1 ;  /* 0x00000001ff1d7424 */ /* 0x000fc600078e00ff */
[----:B------:R-:W-:Y:S02]  /*1090*/  ISETP.NE.AND P0, PT, R3, 0x64, PT ;  /* 0x000000640300780c */ /* 0x000fe40003f05270 */
[----:B------:R-:W-:Y:S01]  /*10a0*/  IADD3.X R21, PT, PT, RZ, R11, RZ, P1, !PT ;  /* 0x0000000bff157210 */ /* 0x000fe20000ffe4ff */
[----:B---3--:R-:W-:Y:S02]  /*10b0*/  DADD R24, R22, -R24 ;  /* 0x0000000016187229 */ /* 0x008fe40000000818 */
[----:B----4-:R-:W-:-:S08]  /*10c0*/  DADD R18, R18, -R22 ;  /* 0x0000000012127229 */ /* 0x010fd00000000816 */
[----:B------:R-:W-:-:S08]  /*10d0*/  DADD R18, R18, R24 ;  /* 0x0000000012127229 */ /* 0x000fd00000000018 */
[----:B------:R-:W-:-:S08]  /*10e0*/  DMUL R18, R18, UR4 ;  /* 0x0000000412127c28 */ /* 0x000fd00008000000 */
[----:B--2---:R-:W-:-:S07]  /*10f0*/  DFMA R22, R16, UR8, R18 ;  /* 0x0000000810167c2b */ /* 0x004fce0008000012 */
[----:B------:R0:W-:Y:S01]  /*1100*/  STG.E.64 desc[UR6][R10.64+0x3a980], R22 ;  /* 0x03a980160a007986 */ /* 0x0001e2000c101b06 */
[----:B------:R-:W-:Y:S02]  /*1110*/  IADD3 R24, P2, PT, R8, 0x13880, RZ ;  /* 0x0001388008187810 */ /* 0x000fe40007f5e0ff */
[----:B------:R-:W-:Y:S02]  /*1120*/  IADD3 R18, P3, PT, R14, 0x13880, RZ ;  /* 0x000138800e127810 */ /* 0x000fe40007f7e0ff */
[----:B------:R-:W-:Y:S01]  /*1130*/  IADD3 R16, P4, PT, R12, 0x13880, RZ ;  /* 0x000138800c107810 */ /* 0x000fe20007f9e0ff */
[----:B------:R-:W-:Y:S02]  /*1140*/  IMAD.X R25, RZ, RZ, R9, P2 ;  /* 0x000000ffff197224 */ /* 0x000fe400010e0609 */
[----:B------:R-:W-:Y:S01]  /*1150*/  IMAD.X R19, RZ, RZ, R15, P3 ;  /* 0x000000ffff137224 */ /* 0x000fe200018e060f */
[----:B------:R-:W-:-:S09]  /*1160*/  IADD3.X R17, PT, PT, RZ, R13, RZ, P4, !PT ;  /* 0x0000000dff117210 */ /* 0x000fd200027fe4ff */
.L_x_13:
[----:B------:R-:W2:Y:S04]  /*1170*/  LDG.E.64 R12, desc[UR6][R24.64+0x27100] ;  /* 0x02710006180c7981 */ /* 0x000ea8000c1e1b00 */
[----:B------:R-:W2:Y:S04]  /*1180*/  LDG.E.64 R14, desc[UR6][R18.64+0x3a980] ;  /* 0x03a98006120e7981 */ /* 0x000ea8000c1e1b00 */
[----:B------:R-:W3:Y:S04]  /*1190*/  LDG.E.64 R16, desc[UR6][R16.64+0x3a980] ;  /* 0x03a9800610107981 */ /* 0x000ee8000c1e1b00 */
[----:B01----:R-:W4:Y:S01]  /*11a0*/  LDG.E.64 R22, desc[UR6][R20.64+0x3a980] ;  /* 0x03a9800614167981 */ /* 0x003f22000c1e1b00 */
[----:B--2---:R-:W-:-:S02]  /*11b0*/  DADD R12, R12, -R14 ;  /* 0x000000000c0c7229 */ /* 0x004fc4000000080e */
[----:B---3--:R-:W-:-:S08]  /*11c0*/  DADD R14, R14, -R16 ;  /* 0x000000000e0e7229 */ /* 0x008fd00000000810 */
[----:B------:R-:W-:-:S08]  /*11d0*/  DADD R12, R12, R14 ;  /* 0x000000000c0c7229 */ /* 0x000fd0000000000e */
[----:B------:R-:W-:Y:S01]  /*11e0*/  DMUL R26, R12, UR4 ;  /* 0x000000040c1a7c28 */ /* 0x000fe20008000000 */
[----:B------:R-:W-:-:S04]  /*11f0*/  VIADD R13, R29, 0x4 ;  /* 0x000000041d0d7836 */ /* 0x000fc80000000000 */
[----:B------:R-:W-:-:S03]  /*1200*/  IMAD.WIDE.U32 R14, R13, 0x13880, R6 ;  /* 0x000138800d0e7825 */ /* 0x000fc600078e0006 */
[----:B----4-:R-:W-:Y:S01]  /*1210*/  DFMA R22, R22, UR8, R26 ;  /* 0x0000000816167c2b */ /* 0x010fe2000800001a */
[----:B------:R-:W-:-:S04]  /*1220*/  IMAD.WIDE R26, R13, 0x13880, R8 ;  /* 0x000138800d1a7825 */ /* 0x000fc800078e0208 */
[--C-:B------:R-:W-:Y:S02]  /*1230*/  IMAD.WIDE.U32 R24, R0, 0x8, R14.reuse ;  /* 0x0000000800187825 */ /* 0x100fe400078e000e */
[----:B------:R0:W-:Y:S02]  /*1240*/  STG.E.64 desc[UR6][R20.64+0x3a980], R22 ;  /* 0x03a9801614007986 */ /* 0x0001e4000c101b06 */
[----:B------:R-:W-:Y:S02]  /*1250*/  IMAD.WIDE.U32 R14, R2, 0x8, R14 ;  /* 0x00000008020e7825 */ /* 0x000fe400078e000e */
        /* <DEDUP_REMOVED lines=37> */
[----:B------:R-:W-:Y:S01]  /*14b0*/  DADD R16, R16, R18 ;  /* 0x0000000010107229 */ /* 0x000fe20000000012 */
[----:B------:R-:W-:-:S07]  /*14c0*/  VIADD R19, R29, 0x8 ;  /* 0x000000081d137836 */ /* 0x000fce0000000000 */
[----:B------:R-:W-:Y:S01]  /*14d0*/  DMUL R14, R16, UR4 ;  /* 0x00000004100e7c28 */ /* 0x000fe20008000000 */
[----:B------:R-:W-:-:S07]  /*14e0*/  IMAD.WIDE.U32 R16, R19, 0x13880, R6 ;  /* 0x0001388013107825 */ /* 0x000fce00078e0006 */
[----:B--2---:R-:W-:Y:S01]  /*14f0*/  DFMA R22, R22, UR8, R14 ;  /* 0x0000000816167c2b */ /* 0x004fe2000800000e */
[----:B------:R-:W-:-:S04]  /*1500*/  IMAD.WIDE R26, R19, 0x13880, R8 ;  /* 0x00013880131a7825 */ /* 0x000fc800078e0208 */
[----:B------:R-:W-:-:S04]  /*1510*/  IMAD.WIDE.U32 R24, R0, 0x8, R16 ;  /* 0x0000000800187825 */ /* 0x000fc800078e0010 */
[----:B------:R-:W-:Y:S01]  /*1520*/  IMAD.WIDE.U32 R16, R2, 0x8, R16 ;  /* 0x0000000802107825 */ /* 0x000fe200078e0010 */
[----:B------:R1:W-:Y:S04]  /*1530*/  STG.E.64 desc[UR6][R12.64+0x3a980], R22 ;  /* 0x03a980160c007986 */ /* 0x0003e8000c101b06 */
[----:B------:R-:W2:Y:S04]  /*1540*/  LDG.E.64 R14, desc[UR6][R26.64+-0x13880] ;  /* 0xfec780061a0e7981 */ /* 0x000ea8000c1e1b00 */
[----:B0-----:R-:W2:Y:S04]  /*1550*/  LDG.E.64 R20, desc[UR6][R24.64] ;  /* 0x0000000618147981 */ /* 0x001ea8000c1e1b00 */
[----:B-1----:R-:W3:Y:S01]  /*1560*/  LDG.E.64 R12, desc[UR6][R16.64] ;  /* 0x00000006100c7981 */ /* 0x002ee2000c1e1b00 */
        /* <DEDUP_REMOVED lines=10> */
[----:B------:R-:W4:Y:S04]  /*1610*/  LDG.E.64 R12, desc[UR6][R16.64+0x13880] ;  /* 0x01388006100c7981 */ /* 0x000f28000c1e1b00 */
[----:B0-----:R-:W3:Y:S02]  /*1620*/  LDG.E.64 R20, desc[UR6][R24.64+0x13880] ;  /* 0x0138800618147981 */ /* 0x001ee4000c1e1b00 */
[----:B---3--:R-:W-:-:S02]  /*1630*/  DADD R14, R14, -R20 ;  /* 0x000000000e0e7229 */ /* 0x008fc40000000814 */
[----:B----4-:R-:W-:Y:S01]  /*1640*/  DADD R12, R20, -R12 ;  /* 0x00000000140c7229 */ /* 0x010fe2000000080c */
[----:B------:R-:W3:Y:S07]  /*1650*/  LDG.E.64 R20, desc[UR6][R18.64+0x27100] ;  /* 0x0271000612147981 */ /* 0x000eee000c1e1b00 */
[----:B------:R-:W-:-:S08]  /*1660*/  DADD R12, R14, R12 ;  /* 0x000000000e0c7229 */ /* 0x000fd0000000000c */
        /* <DEDUP_REMOVED lines=16> */
[----:B------:R-:W-:Y:S01]  /*1770*/  IADD3 R28, PT, PT, R29, 0xc, RZ ;  /* 0x0000000c1d1c7810 */ /* 0x000fe20007ffe0ff */
[----:B---3--:R-:W-:-:S02]  /*1780*/  DADD R14, R14, -R20 ;  /* 0x000000000e0e7229 */ /* 0x008fc40000000814 */
[----:B----4-:R-:W-:-:S08]  /*1790*/  DADD R20, R20, -R16 ;  /* 0x0000000014147229 */ /* 0x010fd00000000810 */
[----:B------:R-:W-:-:S08]  /*17a0*/  DADD R14, R14, R20 ;  /* 0x000000000e0e7229 */ /* 0x000fd00000000014 */
[----:B------:R-:W-:Y:S01]  /*17b0*/  DMUL R14, R14, UR4 ;  /* 0x000000040e0e7c28 */ /* 0x000fe20008000000 */
[----:B------:R-:W-:-:S07]  /*17c0*/  IMAD.WIDE.U32 R20, R28, 0x13880, R6 ;  /* 0x000138801c147825 */ /* 0x000fce00078e0006 */
[----:B--2---:R-:W-:Y:S01]  /*17d0*/  DFMA R24, R12, UR8, R14 ;  /* 0x000000080c187c2b */ /* 0x004fe2000800000e */
[----:B------:R-:W-:-:S04]  /*17e0*/  IMAD.WIDE.U32 R16, R2, 0x8, R20 ;  /* 0x0000000802107825 */ /* 0x000fc800078e0014 */
[----:B------:R-:W-:-:S04]  /*17f0*/  IMAD.WIDE R12, R28, 0x13880, R8 ;  /* 0x000138801c0c7825 */ /* 0x000fc800078e0208 */
[----:B------:R-:W-:Y:S01]  /*1800*/  IMAD.WIDE.U32 R14, R0, 0x8, R20 ;  /* 0x00000008000e7825 */ /* 0x000fe200078e0014 */
[----:B------:R1:W-:Y:S04]  /*1810*/  STG.E.64 desc[UR6][R18.64+0x3a980], R24 ;  /* 0x03a9801812007986 */ /* 0x0003e8000c101b06 */
[----:B0-----:R-:W2:Y:S04]  /*1820*/  LDG.E.64 R22, desc[UR6][R12.64+-0x13880] ;  /* 0xfec780060c167981 */ /* 0x001ea8000c1e1b00 */
[----:B------:R-:W3:Y:S04]  /*1830*/  LDG.E.64 R20, desc[UR6][R16.64] ;  /* 0x0000000610147981 */ /* 0x000ee8000c1e1b00 */
[----:B-1----:R-:W2:Y:S01]  /*1840*/  LDG.E.64 R24, desc[UR6][R14.64] ;  /* 0x000000060e187981 */ /* 0x002ea2000c1e1b00 */
[----:B------:R-:W-:-:S05]  /*1850*/  IMAD.WIDE.U32 R18, R28, 0x13880, R10 ;  /* 0x000138801c127825 */ /* 0x000fca00078e000a */
[----:B------:R-:W4:Y:S01]  /*1860*/  LDG.E.64 R26, desc[UR6][R18.64] ;  /* 0x00000006121a7981 */ /* 0x000f22000c1e1b00 */
[----:B--2---:R-:W-:Y:S02]  /*1870*/  DADD R22, R22, -R24 ;  /* 0x0000000016167229 */ /* 0x004fe40000000818 */
        /* <DEDUP_REMOVED lines=10> */
[----:B---3--:R-:W-:Y:S01]  /*1920*/  DADD R20, R24, -R20 ;  /* 0x0000000018147229 */ /* 0x008fe20000000814 */
[----:B------:R-:W2:Y:S07]  /*1930*/  LDG.E.64 R24, desc[UR6][R18.64+0x27100] ;  /* 0x0271000612187981 */ /* 0x000eae000c1e1b00 */
[----:B------:R-:W-:-:S08]  /*1940*/  DADD R20, R22, R20 ;  /* 0x0000000016147229 */ /* 0x000fd00000000014 */
[----:B------:R-:W-:-:S08]  /*1950*/  DMUL R20, R20, UR4 ;  /* 0x0000000414147c28 */ /* 0x000fd00008000000 */
[----:B----4-:R-:W-:-:S07]  /*1960*/  DFMA R20, R26, UR8, R20 ;  /* 0x000000081a147c2b */ /* 0x010fce0008000014 */
[----:B------:R0:W-:Y:S04]  /*1970*/  STG.E.64 desc[UR6][R18.64+0x13880], R20 ;  /* 0x0138801412007986 */ /* 0x0001e8000c101b06 */
[----:B------:R-:W3:Y:S04]  /*1980*/  LDG.E.64 R26, desc[UR6][R12.64+0x13880] ;  /* 0x013880060c1a7981 */ /* 0x000ee8000c1e1b00 */
[----:B------:R-:W4:Y:S04]  /*1990*/  LDG.E.64 R22, desc[UR6][R16.64+0x27100] ;  /* 0x0271000610167981 */ /* 0x000f28000c1e1b00 */
[----:B0-----:R-:W3:Y:S02]  /*19a0*/  LDG.E.64 R20, desc[UR6][R14.64+0x27100] ;  /* 0x027100060e147981 */ /* 0x001ee4000c1e1b00 */
[----:B---3--:R-:W-:-:S02]  /*19b0*/  DADD R26, R26, -R20 ;  /* 0x000000001a1a7229 */ /* 0x008fc40000000814 */
[----:B----4-:R-:W-:-:S08]  /*19c0*/  DADD R22, R20, -R22 ;  /* 0x0000000014167229 */ /* 0x010fd00000000816 */
[----:B------:R-:W-:-:S08]  /*19d0*/  DADD R22, R26, R22 ;  /* 0x000000001a167229 */ /* 0x000fd00000000016 */
[----:B------:R-:W-:-:S08]  /*19e0*/  DMUL R22, R22, UR4 ;  /* 0x0000000416167c28 */ /* 0x000fd00008000000 */
[----:B--2---:R-:W-:-:S07]  /*19f0*/  DFMA R24, R24, UR8, R22 ;  /* 0x0000000818187c2b */ /* 0x004fce0008000016 */
[----:B------:R0:W-:Y:S04]  /*1a00*/  STG.E.64 desc[UR6][R18.64+0x27100], R24 ;  /* 0x0271001812007986 */ /* 0x0001e8000c101b06 */
[----:B------:R1:W2:Y:S04]  /*1a10*/  LDG.E.64 R20, desc[UR6][R12.64+0x27100] ;  /* 0x027100060c147981 */ /* 0x0002a8000c1e1b00 */
[----:B------:R-:W2:Y:S04]  /*1a20*/  LDG.E.64 R22, desc[UR6][R14.64+0x3a980] ;  /* 0x03a980060e167981 */ /* 0x000ea8000c1e1b00 */
[----:B------:R-:W3:Y:S04]  /*1a30*/  LDG.E.64 R26, desc[UR6][R16.64+0x3a980] ;  /* 0x03a98006101a7981 */ /* 0x000ee8000c1e1b00 */
[----:B0-----:R-:W4:Y:S01]  /*1a40*/  LDG.E.64 R24, desc[UR6][R18.64+0x3a980] ;  /* 0x03a9800612187981 */ /* 0x001f22000c1e1b00 */
[----:B------:R-:W-:-:S04]  /*1a50*/  VIADD R29, R29, 0x10 ;  /* 0x000000101d1d7836 */ /* 0x000fc80000000000 */
[----:B-1----:R-:W-:Y:S01]  /*1a60*/  IMAD.WIDE R12, R29, 0x13880, R8 ;  /* 0x000138801d0c7825 */ /* 0x002fe200078e0208 */
[----:B--2---:R-:W-:Y:S02]  /*1a70*/  DADD R20, R20, -R22 ;  /* 0x0000000014147229 */ /* 0x004fe40000000816 */
[----:B---3--:R-:W-:-:S08]  /*1a80*/  DADD R26, R22, -R26 ;  /* 0x00000000161a7229 */ /* 0x008fd0000000081a */
[----:B------:R-:W-:-:S08]  /*1a90*/  DADD R20, R20, R26 ;  /* 0x0000000014147229 */ /* 0x000fd0000000001a */
[----:B------:R-:W-:Y:S01]  /*1aa0*/  DMUL R22, R20, UR4 ;  /* 0x0000000414167c28 */ /* 0x000fe20008000000 */
[----:B------:R-:W-:-:S07]  /*1ab0*/  IMAD.WIDE.U32 R20, R29, 0x13880, R6 ;  /* 0x000138801d147825 */ /* 0x000fce00078e0006 */
[----:B----4-:R-:W-:Y:S01]  /*1ac0*/  DFMA R24, R24, UR8, R22 ;  /* 0x0000000818187c2b */ /* 0x010fe20008000016 */
[----:B------:R-:W-:-:S04]  /*1ad0*/  IMAD.WIDE.U32 R14, R0, 0x8, R20 ;  /* 0x00000008000e7825 */ /* 0x000fc800078e0014 */
[----:B------:R-:W-:Y:S02]  /*1ae0*/  IMAD.WIDE.U32 R16, R2, 0x8, R20 ;  /* 0x0000000802107825 */ /* 0x000fe400078e0014 */
[----:B------:R0:W-:Y:S04]  /*1af0*/  STG.E.64 desc[UR6][R18.64+0x3a980], R24 ;  /* 0x03a9801812007986 */ /* 0x0001e8000c101b06 */
[----:B------:R-:W2:Y:S04]  /*1b00*/  LDG.E.64 R22, desc[UR6][R12.64+-0x13880] ;  /* 0xfec780060c167981 */ /* 0x000ea8000c1e1b00 */
[----:B------:R-:W3:Y:S04]  /*1b10*/  LDG.E.64 R20, desc[UR6][R16.64] ;  /* 0x0000000610147981 */ /* 0x000ee8000c1e1b00 */
[----:B0-----:R-:W2:Y:S01]  /*1b20*/  LDG.E.64 R24, desc[UR6][R14.64] ;  /* 0x000000060e187981 */ /* 0x001ea2000c1e1b00 */
[----:B------:R-:W-:-:S05]  /*1b30*/  IMAD.WIDE.U32 R26, R29, 0x13880, R10 ;  /* 0x000138801d1a7825 */ /* 0x000fca00078e000a */
[----:B------:R-:W4:Y:S01]  /*1b40*/  LDG.E.64 R18, desc[UR6][R26.64] ;  /* 0x000000061a127981 */ /* 0x000f22000c1e1b00 */
[----:B--2---:R-:W-:Y:S02]  /*1b50*/  DADD R22, R22, -R24 ;  /* 0x0000000016167229 */ /* 0x004fe40000000818 */
        /* <DEDUP_REMOVED lines=19> */
[----:B------:R-:W-:Y:S01]  /*1c90*/  ISETP.NE.AND P1, PT, R29, 0x61, PT ;  /* 0x000000611d00780c */ /* 0x000fe20003f25270 */
[----:B--2---:R-:W-:-:S02]  /*1ca0*/  DADD R22, R22, -R20 ;  /* 0x0000000016167229 */ /* 0x004fc40000000814 */
[----:B---3--:R-:W-:-:S08]  /*1cb0*/  DADD R18, R20, -R18 ;  /* 0x0000000014127229 */ /* 0x008fd00000000812 */
[----:B------:R-:W-:-:S08]  /*1cc0*/  DADD R18, R22, R18 ;  /* 0x0000000016127229 */ /* 0x000fd00000000012 */
[----:B------:R-:W-:-:S08]  /*1cd0*/  DMUL R18, R18, UR4 ;  /* 0x0000000412127c28 */ /* 0x000fd00008000000 */
[----:B----4-:R-:W-:-:S07]  /*1ce0*/  DFMA R22, R24, UR8, R18 ;  /* 0x0000000818167c2b */ /* 0x010fce0008000012 */
[----:B------:R1:W-:Y:S01]  /*1cf0*/  STG.E.64 desc[UR6][R26.64+0x27100], R22 ;  /* 0x027100161a007986 */ /* 0x0003e2000c101b06 */
[----:B------:R-:W-:Y:S01]  /*1d00*/  IMAD.MOV.U32 R20, RZ, RZ, R26 ;  /* 0x000000ffff147224 */ /* 0x000fe200078e001a */
[----:B------:R-:W-:Y:S01]  /*1d10*/  MOV R21, R27 ;  /* 0x0000001b00157202 */ /* 0x000fe20000000f00 */
[----:B------:R-:W-:Y:S01]  /*1d20*/  IMAD.MOV.U32 R24, RZ, RZ, R12 ;  /* 0x000000ffff187224 */ /* 0x000fe200078e000c */
[----:B------:R-:W-:Y:S01]  /*1d30*/  MOV R18, R14 ;  /* 0x0000000e00127202 */ /* 0x000fe20000000f00 */
[----:B------:R-:W-:Y:S02]  /*1d40*/  IMAD.MOV.U32 R25, RZ, RZ, R13 ;  /* 0x000000ffff197224 */ /* 0x000fe400078e000d */
[----:B------:R-:W-:Y:S01]  /*1d50*/  IMAD.MOV.U32 R19, RZ, RZ, R15 ;  /* 0x000000ffff137224 */ /* 0x000fe200078e000f */
[----:B------:R-:W-:Y:S06]  /*1d60*/  @P1 BRA `(.L_x_13) ;  /* 0xfffffff400001947 */ /* 0x000fec000383ffff */
[----:B------:R-:W-:Y:S05]  /*1d70*/  @P0 BRA `(.L_x_14) ;  /* 0xfffffff000300947 */ /* 0x000fea000383ffff */
.L_x_10:
[----:B------:R-:W-:Y:S05]  /*1d80*/  BSYNC.RECONVERGENT B0 ;  /* 0x0000000000007941 */ /* 0x000fea0003800200 */
.L_x_9:
[----:B------:R-:W-:-:S13]  /*1d90*/  ISETP.GT.AND P0, PT, R0, 0x63, PT ;  /* 0x000000630000780c */ /* 0x000fda0003f04270 */
[----:B------:R-:W-:Y:S05]  /*1da0*/  @P0 EXIT ;  /* 0x000000000000094d */ /* 0x000fea0003800000 */
[----:B------:R-:W0:Y:S01]  /*1db0*/  LDCU.128 UR8, c[0x0][0x390] ;  /* 0x00007200ff0877ac */ /* 0x000e220008000c00 */
[----:B------:R-:W-:Y:S01]  /*1dc0*/  MOV R7, 0x0 ;  /* 0x0000000000077802 */ /* 0x000fe20000000f00 */
[----:B------:R-:W-:Y:S01]  /*1dd0*/  IMAD.MOV.U32 R6, RZ, RZ, 0x27100 ;  /* 0x00027100ff067424 */ /* 0x000fe200078e00ff */
[----:B------:R-:W2:Y:S01]  /*1de0*/  LDCU.64 UR4, c[0x0][0x3a0] ;  /* 0x00007400ff0477ac */ /* 0x000ea20008000a00 */
[----:B------:R-:W-:Y:S02]  /*1df0*/  IMAD.MOV.U32 R9, RZ, RZ, 0x1 ;  /* 0x00000001ff097424 */ /* 0x000fe400078e00ff */
[----:B------:R-:W-:-:S03]  /*1e00*/  IMAD.WIDE R6, R0, 0x8, R6 ;  /* 0x0000000800067825 */ /* 0x000fc600078e0206 */
[C---:B0-----:R-:W-:Y:S02]  /*1e10*/  IADD3 R2, P0, PT, R6.reuse, UR8, RZ ;  /* 0x0000000806027c10 */ /* 0x041fe4000ff1e0ff */
[C---:B--2---:R-:W-:Y:S02]  /*1e20*/  IADD3 R4, P1, PT, R6.reuse, UR4, RZ ;  /* 0x0000000406047c10 */ /* 0x044fe4000ff3e0ff */
[----:B------:R-:W-:Y:S02]  /*1e30*/  IADD3 R6, P2, PT, R6, UR10, RZ ;  /* 0x0000000a06067c10 */ /* 0x000fe4000ff5e0ff */
[C---:B------:R-:W-:Y:S02]  /*1e40*/  IADD3.X R5, PT, PT, R7.reuse, UR5, RZ, P1, !PT ;  /* 0x0000000507057c10 */ /* 0x040fe40008ffe4ff */
[C---:B------:R-:W-:Y:S02]  /*1e50*/  IADD3.X R3, PT, PT, R7.reuse, UR9, RZ, P0, !PT ;  /* 0x0000000907037c10 */ /* 0x040fe400087fe4ff */
[----:B------:R-:W-:-:S07]  /*1e60*/  IADD3.X R7, PT, PT, R7, UR11, RZ, P2, !PT ;  /* 0x0000000b07077c10 */ /* 0x000fce00097fe4ff */
.L_x_16:
[C---:B------:R-:W-:Y:S01]  /*1e70*/  IMAD.WIDE.U32 R12, R9.reuse, 0x320, R6 ;  /* 0x00000320090c7825 */ /* 0x040fe200078e0006 */
[----:B------:R-:W0:Y:S03]  /*1e80*/  LDCU.64 UR8, c[0x0][0x3a8] ;  /* 0x00007500ff0877ac */ /* 0x000e260008000a00 */
[C---:B------:R-:W-:Y:S01]  /*1e90*/  IMAD.WIDE.U32 R14, R9.reuse, 0x320, R4 ;  /* 0x00000320090e7825 */ /* 0x040fe200078e0004 */
[----:B-1----:R-:W2:Y:S01]  /*1ea0*/  LDG.E.64 R22, desc[UR6][R12.64+-0x13ba0] ;  /* 0xfec460060c167981 */ /* 0x002ea2000c1e1b00 */
[----:B------:R-:W1:Y:S03]  /*1eb0*/  LDCU.64 UR10, c[0x0][0x3b0] ;  /* 0x00007600ff0a77ac */ /* 0x000e660008000a00 */
[----:B------:R-:W2:Y:S04]  /*1ec0*/  LDG.E.64 R24, desc[UR6][R12.64+-0x13880] ;  /* 0xfec780060c187981 */ /* 0x000ea8000c1e1b00 */
[----:B---3--:R-:W3:Y:S04]  /*1ed0*/  LDG.E.64 R20, desc[UR6][R12.64+-0x27100] ;  /* 0xfd8f00060c147981 */ /* 0x008ee8000c1e1b00 */
[----:B------:R-:W3:Y:S01]  /*1ee0*/  LDG.E.64 R18, desc[UR6][R14.64+-0x13880] ;  /* 0xfec780060e127981 */ /* 0x000ee2000c1e1b00 */
[----:B------:R-:W-:-:S05]  /*1ef0*/  IMAD.WIDE.U32 R10, R9, 0x320, R2 ;  /* 0x00000320090a7825 */ /* 0x000fca00078e0002 */
[----:B------:R-:W1:Y:S01]  /*1f00*/  LDG.E.64 R16, desc[UR6][R10.64+-0x13880] ;  /* 0xfec780060a107981 */ /* 0x000e62000c1e1b00 */
[----:B--2---:R-:W-:Y:S02]  /*1f10*/  DADD R22, R22, -R24 ;  /* 0x0000000016167229 */ /* 0x004fe40000000818 */
[----:B---3--:R-:W-:-:S08]  /*1f20*/  DADD R18, R18, -R20 ;  /* 0x0000000012127229 */ /* 0x008fd00000000814 */
[----:B------:R-:W-:-:S08]  /*1f30*/  DADD R18, R18, R22 ;  /* 0x0000000012127229 */ /* 0x000fd00000000016 */
[----:B0-----:R-:W-:-:S08]  /*1f40*/  DMUL R18, R18, UR8 ;  /* 0x0000000812127c28 */ /* 0x001fd00008000000 */
[----:B-1----:R-:W-:Y:S01]  /*1f50*/  DFMA R18, R16, UR10, R18 ;  /* 0x0000000a10127c2b */ /* 0x002fe20008000012 */
[----:B------:R-:W2:Y:S06]  /*1f60*/  LDG.E.64 R16, desc[UR6][R10.64] ;  /* 0x000000060a107981 */ /* 0x000eac000c1e1b00 */
        /* <DEDUP_REMOVED lines=16> */
[----:B------:R-:W-:Y:S01]  /*2070*/  VIADD R9, R9, 0x1 ;  /* 0x0000000109097836 */ /* 0x000fe20000000000 */
[----:B------:R-:W-:Y:S01]  /*2080*/  MOV R8, R10 ;  /* 0x0000000a00087202 */ /* 0x000fe20000000f00 */
[----:B-1----:R-:W-:-:S03]  /*2090*/  IMAD.MOV.U32 R21, RZ, RZ, R11 ;  /* 0x000000ffff157224 */ /* 0x002fc600078e000b */
[----:B------:R-:W-:Y:S01]  /*20a0*/  ISETP.NE.AND P3, PT, R9, 0x64, PT ;  /* 0x000000640900780c */ /* 0x000fe20003f65270 */
[----:B------:R-:W-:Y:S01]  /*20b0*/  UMOV UR4, URZ ;  /* 0x000000ff00047c82 */ /* 0x000fe20008000000 */
[----:B---3--:R-:W-:Y:S02]  /*20c0*/  DADD R18, R18, -R22 ;  /* 0x0000000012127229 */ /* 0x008fe40000000816 */
[----:B----4-:R-:W-:-:S08]  /*20d0*/  DADD R24, R24, -R26 ;  /* 0x0000000018187229 */ /* 0x010fd0000000081a */
[----:B------:R-:W-:-:S08]  /*20e0*/  DADD R18, R18, R24 ;  /* 0x0000000012127229 */ /* 0x000fd00000000018 */
[----:B------:R-:W-:-:S08]  /*20f0*/  DMUL R18, R18, UR8 ;  /* 0x0000000812127c28 */ /* 0x000fd00008000000 */
[----:B--2---:R-:W-:-:S07]  /*2100*/  DFMA R16, R16, UR10, R18 ;  /* 0x0000000a10107c2b */ /* 0x004fce0008000012 */
[----:B------:R0:W-:Y:S04]  /*2110*/  STG.E.64 desc[UR6][R10.64+0x13880], R16 ;  /* 0x013880100a007986 */ /* 0x0001e8000c101b06 */
.L_x_15:
[----:B------:R-:W2:Y:S04]  /*2120*/  LDG.E.64 R22, desc[UR6][R14.64+0x27100] ;  /* 0x027100060e167981 */ /* 0x000ea8000c1e1b00 */
[----:B------:R-:W2:Y:S04]  /*2130*/  LDG.E.64 R24, desc[UR6][R12.64+0x13880] ;  /* 0x013880060c187981 */ /* 0x000ea8000c1e1b00 */
[----:B0--3--:R-:W3:Y:S04]  /*2140*/  LDG.E.64 R16, desc[UR6][R12.64+0x26de0] ;  /* 0x026de0060c107981 */ /* 0x009ee8000c1e1b00 */
[----:B------:R-:W3:Y:S01]  /*2150*/  LDG.E.64 R18, desc[UR6][R12.64+0x27100] ;  /* 0x027100060c127981 */ /* 0x000ee2000c1e1b00 */
[----:B------:R-:W-:Y:S01]  /*2160*/  IMAD.MOV.U32 R10, RZ, RZ, R8 ;  /* 0x000000ffff0a7224 */ /* 0x000fe200078e0008 */
[----:B------:R-:W-:-:S05]  /*2170*/  MOV R11, R21 ;  /* 0x00000015000b7202 */ /* 0x000fca0000000f00 */
[----:B------:R-:W4:Y:S01]  /*2180*/  LDG.E.64 R20, desc[UR6][R10.64+0x27100] ;  /* 0x027100060a147981 */ /* 0x000f22000c1e1b00 */
[----:B--2---:R-:W-:Y:S02]  /*2190*/  DADD R22, R22, -R24 ;  /* 0x0000000016167229 */ /* 0x004fe40000000818 */
[----:B---3--:R-:W-:-:S08]  /*21a0*/  DADD R16, R16, -R18 ;  /* 0x0000000010107229 */ /* 0x008fd00000000812 */
[----:B------:R-:W-:-:S08]  /*21b0*/  DADD R16, R22, R16 ;  /* 0x0000000016107229 */ /* 0x000fd00000000010 */
[----:B------:R-:W-:-:S08]  /*21c0*/  DMUL R16, R16, UR8 ;  /* 0x0000000810107c28 */ /* 0x000fd00008000000 */
[----:B----4-:R-:W-:Y:S02]  /*21d0*/  DFMA R20, R20, UR10, R16 ;  /* 0x0000000a14147c2b */ /* 0x010fe40008000010 */
        /* <DEDUP_REMOVED lines=24> */
[----:B-1----:R-:W3:Y:S04]  /*2360*/  LDG.E.64 R18, desc[UR6][R14.64+0x61a80] ;  /* 0x061a80060e127981 */ /* 0x002ee8000c1e1b00 */
        /* <DEDUP_REMOVED lines=99> */
[----:B0-----:R-:W3:Y:S04]  /*29a0*/  LDG.E.64 R20, desc[UR6][R12.64+0xfde80] ;  /* 0x0fde80060c147981 */ /* 0x001ee8000c1e1b00 */
        /* <DEDUP_REMOVED lines=11> */
[----:B------:R-:W4:Y:S04]  /*2a60*/  LDG.E.64 R24, desc[UR6][R12.64+0x124c60] ;  /* 0x124c60060c187981 */ /* 0x000f28000c1e1b00 */
[----:B-1----:R-:W4:Y:S01]  /*2a70*/  LDG.E.64 R26, desc[UR6][R12.64+0x124f80] ;  /* 0x124f80060c1a7981 */ /* 0x002f22000c1e1b00 */
        /* <DEDUP_REMOVED lines=18> */
[----:B-1----:R0:W4:Y:S04]  /*2ba0*/  LDG.E.64 R20, desc[UR6][R14.64+0x14c080] ;  /* 0x14c080060e147981 */ /* 0x002128000c1e1b00 */
[----:B------:R-:W4:Y:S04]  /*2bb0*/  LDG.E.64 R22, desc[UR6][R12.64+0x138800] ;  /* 0x138800060c167981 */ /* 0x000f28000c1e1b00 */
[----:B------:R-:W5:Y:S04]  /*2bc0*/  LDG.E.64 R24, desc[UR6][R12.64+0x14bd60] ;  /* 0x14bd60060c187981 */ /* 0x000f68000c1e1b00 */
[----:B------:R1:W5:Y:S01]  /*2bd0*/  LDG.E.64 R26, desc[UR6][R12.64+0x14c080] ;  /* 0x14c080060c1a7981 */ /* 0x000362000c1e1b00 */
[----:B------:R-:W-:-:S04]  /*2be0*/  UIADD3 UR4, UPT, UPT, UR4, 0x10, URZ ;  /* 0x0000001004047890 */ /* 0x000fc8000fffe0ff */
[----:B------:R-:W-:Y:S01]  /*2bf0*/  UISETP.NE.AND UP0, UPT, UR4, 0x60, UPT ;  /* 0x000000600400788c */ /* 0x000fe2000bf05270 */
[----:B0-----:R-:W-:Y:S02]  /*2c00*/  IADD3 R14, P1, PT, R14, 0x138800, RZ ;  /* 0x001388000e0e7810 */ /* 0x001fe40007f3e0ff */
[----:B------:R-:W-:Y:S02]  /*2c10*/  IADD3 R8, P0, PT, R10, 0x138800, RZ ;  /* 0x001388000a087810 */ /* 0x000fe40007f1e0ff */
[----:B-1----:R-:W-:Y:S01]  /*2c20*/  IADD3 R12, P2, PT, R12, 0x138800, RZ ;  /* 0x001388000c0c7810 */ /* 0x002fe20007f5e0ff */
[----:B------:R-:W-:-:S04]  /*2c30*/  IMAD.X R15, RZ, RZ, R15, P1 ;  /* 0x000000ffff0f7224 */ /* 0x000fc800008e060f */
[----:B------:R-:W-:Y:S01]  /*2c40*/  IMAD.X R13, RZ, RZ, R13, P2 ;  /* 0x000000ffff0d7224 */ /* 0x000fe200010e060d */
[----:B----4-:R-:W-:Y:S02]  /*2c50*/  DADD R20, R20, -R22 ;  /* 0x0000000014147229 */ /* 0x010fe40000000816 */
[----:B-----5:R-:W-:-:S08]  /*2c60*/  DADD R24, R24, -R26 ;  /* 0x0000000018187229 */ /* 0x020fd0000000081a */
[----:B------:R-:W-:-:S08]  /*2c70*/  DADD R20, R20, R24 ;  /* 0x0000000014147229 */ /* 0x000fd00000000018 */
[----:B------:R-:W-:-:S08]  /*2c80*/  DMUL R20, R20, UR8 ;  /* 0x0000000814147c28 */ /* 0x000fd00008000000 */
[----:B--2---:R-:W-:-:S07]  /*2c90*/  DFMA R16, R16, UR10, R20 ;  /* 0x0000000a10107c2b */ /* 0x004fce0008000014 */
[----:B------:R3:W-:Y:S01]  /*2ca0*/  STG.E.64 desc[UR6][R10.64+0x14c080], R16 ;  /* 0x14c080100a007986 */ /* 0x0007e2000c101b06 */
[----:B------:R-:W-:Y:S01]  /*2cb0*/  IADD3.X R21, PT, PT, RZ, R11, RZ, P0, !PT ;  /* 0x0000000bff157210 */ /* 0x000fe200007fe4ff */
[----:B------:R-:W-:Y:S06]  /*2cc0*/  BRA.U UP0, `(.L_x_15) ;  /* 0xfffffff500147547 */ /* 0x000fec000b83ffff */
[----:B------:R-:W-:Y:S05]  /*2cd0*/  @P3 BRA `(.L_x_16) ;  /* 0xfffffff000643947 */ /* 0x000fea000383ffff */
[----:B------:R-:W-:-:S13]  /*2ce0*/  ISETP.NE.AND P0, PT, R0, 0x32, PT ;  /* 0x000000320000780c */ /* 0x000fda0003f05270 */
[----:B------:R-:W-:Y:S05]  /*2cf0*/  @P0 EXIT ;  /* 0x000000000000094d */ /* 0x000fea0003800000 */
[----:B------:R-:W0:Y:S01]  /*2d00*/  LDCU UR4, c[0x0][0x3c0] ;  /* 0x00007800ff0477ac */ /* 0x000e220008000800 */
[----:B------:R-:W-:Y:S01]  /*2d10*/  IMAD.MOV.U32 R2, RZ, RZ, 0x1 ;  /* 0x00000001ff027424 */ /* 0x000fe200078e00ff */
[----:B0-----:R-:W0:Y:S01]  /*2d20*/  I2F.F64 R4, UR4 ;  /* 0x0000000400047d12 */ /* 0x001e220008201c00 */
[----:B------:R-:W1:Y:S07]  /*2d30*/  LDCU.64 UR4, c[0x0][0x3b8] ;  /* 0x00007700ff0477ac */ /* 0x000e6e0008000a00 */
[----:B0-----:R-:W0:Y:S01]  /*2d40*/  MUFU.RCP64H R3, R5 ;  /* 0x0000000500037308 */ /* 0x001e220000001800 */
[----:B-1----:R-:W-:Y:S01]  /*2d50*/  UIADD3 UR4, UPT, UPT, UR4, -UR5, URZ ;  /* 0x8000000504047290 */ /* 0x002fe2000fffe0ff */
[----:B0-----:R-:W-:-:S08]  /*2d60*/  DFMA R6, -R4, R2, 1 ;  /* 0x3ff000000406742b */ /* 0x001fd00000000102 */
[----:B------:R-:W-:-:S08]  /*2d70*/  DFMA R6, R6, R6, R6 ;  /* 0x000000060606722b */ /* 0x000fd00000000006 */
[----:B------:R-:W-:Y:S02]  /*2d80*/  DFMA R2, R2, R6, R2 ;  /* 0x000000060202722b */ /* 0x000fe40000000002 */
[----:B------:R-:W0:Y:S06]  /*2d90*/  I2F.F64 R6, UR4 ;  /* 0x0000000400067d12 */ /* 0x000e2c0008201c00 */
[----:B------:R-:W-:-:S08]  /*2da0*/  DFMA R8, -R4, R2, 1 ;  /* 0x3ff000000408742b */ /* 0x000fd00000000102 */
[----:B------:R-:W-:Y:S01]  /*2db0*/  DFMA R2, R2, R8, R2 ;  /* 0x000000080202722b */ /* 0x000fe20000000002 */
[----:B0-----:R-:W-:-:S07]  /*2dc0*/  FSETP.GEU.AND P1, PT, |R7|, 6.5827683646048100446e-37, PT ;  /* 0x036000000700780b */ /* 0x001fce0003f2e200 */
[----:B------:R-:W-:-:S08]  /*2dd0*/  DMUL R8, R6, R2 ;  /* 0x0000000206087228 */ /* 0x000fd00000000000 */
[----:B---3--:R-:W-:-:S08]  /*2de0*/  DFMA R10, -R4, R8, R6 ;  /* 0x00000008040a722b */ /* 0x008fd00000000106 */
[----:B------:R-:W-:-:S10]  /*2df0*/  DFMA R2, R2, R10, R8 ;  /* 0x0000000a0202722b */ /* 0x000fd40000000008 */
[----:B------:R-:W-:-:S05]  /*2e00*/  FFMA R0, RZ, R5, R3 ;  /* 0x00000005ff007223 */ /* 0x000fca0000000003 */
[----:B------:R-:W-:-:S13]  /*2e10*/  FSETP.GT.AND P0, PT, |R0|, 1.469367938527859385e-39, PT ;  /* 0x001000000000780b */ /* 0x000fda0003f04200 */
[----:B------:R-:W-:Y:S05]  /*2e20*/  @P0 BRA P1, `(.L_x_17) ;  /* 0x0000000000100947 */ /* 0x000fea0000800000 */
[----:B------:R-:W-:-:S07]  /*2e30*/  MOV R0, 0x2e50 ;  /* 0x00002e5000007802 */ /* 0x000fce0000000f00 */
[----:B------:R-:W-:Y:S05]  /*2e40*/  CALL.REL.NOINC `($__internal_0_$__cuda_sm20_div_rn_f64_full) ;  /* 0x0000000400507944 */ /* 0x000fea0003c00000 */
[----:B------:R-:W-:Y:S01]  /*2e50*/  IMAD.MOV.U32 R2, RZ, RZ, R12 ;  /* 0x000000ffff027224 */ /* 0x000fe200078e000c */
[----:B------:R-:W-:-:S07]  /*2e60*/  MOV R3, R13 ;  /* 0x0000000d00037202 */ /* 0x000fce0000000f00 */
.L_x_17:
[----:B------:R-:W-:-:S07]  /*2e70*/  MOV R0, 0x2e90 ;  /* 0x00002e9000007802 */ /* 0x000fce0000000f00 */
[----:B------:R-:W-:Y:S05]  /*2e80*/  CALL.REL.NOINC `($_Z9loop1_GPUPA100_A100_dS1_S1_S1_S1_ddiii$__internal_accurate_pow) ;  /* 0x0000000800ac7944 */ /* 0x000fea0003c00000 */
[C---:B------:R-:W-:Y:S02]  /*2e90*/  DADD R4, R2.reuse, 2 ;  /* 0x4000000002047429 */ /* 0x040fe40000000000 */
[----:B------:R-:W-:-:S08]  /*2ea0*/  DSETP.NEU.AND P0, PT, R2, RZ, PT ;  /* 0x000000ff0200722a */ /* 0x000fd00003f0d000 */
[----:B------:R-:W-:Y:S01]  /*2eb0*/  LOP3.LUT R4, R5, 0x7ff00000, RZ, 0xc0, !PT ;  /* 0x7ff0000005047812 */ /* 0x000fe200078ec0ff */
[----:B------:R-:W-:-:S03]  /*2ec0*/  IMAD.MOV.U32 R5, RZ, RZ, R7 ;  /* 0x000000ffff057224 */ /* 0x000fc600078e0007 */
[----:B------:R-:W-:Y:S01]  /*2ed0*/  ISETP.NE.AND P1, PT, R4, 0x7ff00000, PT ;  /* 0x7ff000000400780c */ /* 0x000fe20003f25270 */
[----:B------:R-:W-:Y:S01]  /*2ee0*/  IMAD.MOV.U32 R4, RZ, RZ, R6 ;  /* 0x000000ffff047224 */ /* 0x000fe200078e0006 */
[----:B------:R-:W-:-:S11]  /*2ef0*/  @!P0 CS2R R4, SRZ ;  /* 0x0000000000048805 */ /* 0x000fd6000001ff00 */
[----:B------:R-:W-:Y:S05]  /*2f00*/  @P1 BRA `(.L_x_18) ;  /* 0x0000000000181947 */ /* 0x000fea0003800000 */
[----:B------:R-:W-:-:S14]  /*2f10*/  DSETP.NAN.AND P0, PT, R2, R2, PT ;  /* 0x000000020200722a */ /* 0x000fdc0003f08000 */
[----:B------:R-:W-:Y:S01]  /*2f20*/  @P0 DADD R4, R2, 2 ;  /* 0x4000000002040429 */ /* 0x000fe20000000000 */
[----:B------:R-:W-:Y:S10]  /*2f30*/  @P0 BRA `(.L_x_18) ;  /* 0x00000000000c0947 */ /* 0x000ff40003800000 */
[----:B------:R-:W-:-:S14]  /*2f40*/  DSETP.NEU.AND P0, PT, |R2|, +INF , PT ;  /* 0x7ff000000200742a */ /* 0x000fdc0003f0d200 */
[----:B------:R-:W-:Y:S01]  /*2f50*/  @!P0 MOV R4, 0x0 ;  /* 0x0000000000048802 */ /* 0x000fe20000000f00 */
[----:B------:R-:W-:-:S07]  /*2f60*/  @!P0 IMAD.MOV.U32 R5, RZ, RZ, 0x7ff00000 ;  /* 0x7ff00000ff058424 */ /* 0x000fce00078e00ff */
.L_x_18:
[----:B------:R-:W-:Y:S01]  /*2f70*/  DADD R4, -RZ, -R4 ;  /* 0x00000000ff047229 */ /* 0x000fe20000000904 */
[----:B------:R-:W-:Y:S01]  /*2f80*/  IMAD.MOV.U32 R6, RZ, RZ, 0x652b82fe ;  /* 0x652b82feff067424 */ /* 0x000fe200078e00ff */
[----:B------:R-:W-:Y:S01]  /*2f90*/  DSETP.NEU.AND P0, PT, R2, 1, PT ;  /* 0x3ff000000200742a */ /* 0x000fe20003f0d000 */
[----:B------:R-:W-:Y:S01]  /*2fa0*/  MOV R7, 0x3ff71547 ;  /* 0x3ff7154700077802 */ /* 0x000fe20000000f00 */
[----:B------:R-:W-:Y:S01]  /*2fb0*/  UMOV UR4, 0xfefa39ef ;  /* 0xfefa39ef00047882 */ /* 0x000fe20000000000 */
[----:B------:R-:W-:Y:S01]  /*2fc0*/  UMOV UR5, 0x3fe62e42 ;  /* 0x3fe62e4200057882 */ /* 0x000fe20000000000 */
[----:B------:R-:W0:Y:S04]  /*2fd0*/  LDC.64 R10, c[0x0][0x390] ;  /* 0x0000e400ff0a7b82 */ /* 0x000e280000000a00 */
[----:B------:R-:W-:-:S02]  /*2fe0*/  FSEL R2, R4, RZ, P0 ;  /* 0x000000ff04027208 */ /* 0x000fc40000000000 */
[----:B------:R-:W-:-:S04]  /*2ff0*/  FSEL R3, R5, -1.875, P0 ;  /* 0xbff0000005037808 */ /* 0x000fc80000000000 */
[----:B------:R-:W-:Y:S02]  /*3000*/  FSETP.GEU.AND P0, PT, |R3|, 4.1917929649353027344, PT ;  /* 0x4086232b0300780b */ /* 0x000fe40003f0e200 */
[----:B------:R-:W-:-:S08]  /*3010*/  DFMA R4, R2, R6, 6.75539944105574400000e+15 ;  /* 0x433800000204742b */ /* 0x000fd00000000006 */
[----:B------:R-:W-:-:S08]  /*3020*/  DADD R6, R4, -6.75539944105574400000e+15 ;  /* 0xc338000004067429 */ /* 0x000fd00000000000 */
[----:B------:R-:W-:Y:S01]  /*3030*/  DFMA R8, R6, -UR4, R2 ;  /* 0x8000000406087c2b */ /* 0x000fe20008000002 */
[----:B------:R-:W-:Y:S01]  /*3040*/  UMOV UR4, 0x3b39803f ;  /* 0x3b39803f00047882 */ /* 0x000fe20000000000 */
[----:B------:R-:W-:-:S06]  /*3050*/  UMOV UR5, 0x3c7abc9e ;  /* 0x3c7abc9e00057882 */ /* 0x000fcc0000000000 */
[----:B------:R-:W-:Y:S01]  /*3060*/  DFMA R6, R6, -UR4, R8 ;  /* 0x8000000406067c2b */ /* 0x000fe20008000008 */
[----:B------:R-:W-:Y:S01]  /*3070*/  UMOV UR4, 0x69ce2bdf ;  /* 0x69ce2bdf00047882 */ /* 0x000fe20000000000 */
[----:B------:R-:W-:Y:S01]  /*3080*/  IMAD.MOV.U32 R8, RZ, RZ, -0x35dec16 ;  /* 0xfca213eaff087424 */ /* 0x000fe200078e00ff */
[----:B------:R-:W-:Y:S01]  /*3090*/  UMOV UR5, 0x3e5ade15 ;  /* 0x3e5ade1500057882 */ /* 0x000fe20000000000 */
[----:B------:R-:W-:-:S06]  /*30a0*/  IMAD.MOV.U32 R9, RZ, RZ, 0x3e928af3 ;  /* 0x3e928af3ff097424 */ /* 0x000fcc00078e00ff */
[----:B------:R-:W-:Y:S01]  /*30b0*/  DFMA R8, R6, UR4, R8 ;  /* 0x0000000406087c2b */ /* 0x000fe20008000008 */
[----:B------:R-:W-:Y:S01]  /*30c0*/  UMOV UR4, 0x62401315 ;  /* 0x6240131500047882 */ /* 0x000fe20000000000 */
[----:B------:R-:W-:-:S06]  /*30d0*/  UMOV UR5, 0x3ec71dee ;  /* 0x3ec71dee00057882 */ /* 0x000fcc0000000000 */
[----:B------:R-:W-:Y:S01]  /*30e0*/  DFMA R8, R6, R8, UR4 ;  /* 0x0000000406087e2b */ /* 0x000fe20008000008 */
        /* <DEDUP_REMOVED lines=20> */
[----:B------:R-:W-:-:S08]  /*3230*/  DFMA R8, R6, R8, UR4 ;  /* 0x0000000406087e2b */ /* 0x000fd00008000008 */
[----:B------:R-:W-:-:S08]  /*3240*/  DFMA R8, R6, R8, 1 ;  /* 0x3ff000000608742b */ /* 0x000fd00000000008 */
[----:B------:R-:W-:-:S10]  /*3250*/  DFMA R8, R6, R8, 1 ;  /* 0x3ff000000608742b */ /* 0x000fd40000000008 */
[----:B------:R-:W-:Y:S01]  /*3260*/  LEA R7, R4, R9, 0x14 ;  /* 0x0000000904077211 */ /* 0x000fe200078ea0ff */
[----:B------:R-:W-:Y:S01]  /*3270*/  IMAD.MOV.U32 R6, RZ, RZ, R8 ;  /* 0x000000ffff067224 */ /* 0x000fe200078e0008 */
[----:B0-----:R-:W-:Y:S06]  /*3280*/  @!P0 BRA `(.L_x_19) ;  /* 0x0000000000388947 */ /* 0x001fec0003800000 */
[----:B------:R-:W-:Y:S01]  /*3290*/  FSETP.GEU.AND P1, PT, |R3|, 4.2275390625, PT ;  /* 0x408748000300780b */ /* 0x000fe20003f2e200 */
[C---:B------:R-:W-:Y:S02]  /*32a0*/  DADD R6, R2.reuse, +INF ;  /* 0x7ff0000002067429 */ /* 0x040fe40000000000 */
[----:B------:R-:W-:-:S08]  /*32b0*/  DSETP.GEU.AND P0, PT, R2, RZ, PT ;  /* 0x000000ff0200722a */ /* 0x000fd00003f0e000 */
[----:B------:R-:W-:Y:S02]  /*32c0*/  FSEL R6, R6, RZ, P0 ;  /* 0x000000ff06067208 */ /* 0x000fe40000000000 */
[----:B------:R-:W-:Y:S01]  /*32d0*/  FSEL R7, R7, RZ, P0 ;  /* 0x000000ff07077208 */ /* 0x000fe20000000000 */
[----:B------:R-:W-:Y:S06]  /*32e0*/  @P1 BRA `(.L_x_19) ;  /* 0x0000000000201947 */ /* 0x000fec0003800000 */
[----:B------:R-:W-:Y:S01]  /*32f0*/  LEA.HI R0, R4, R4, RZ, 0x1 ;  /* 0x0000000404007211 */ /* 0x000fe200078f08ff */
[----:B------:R-:W-:-:S03]  /*3300*/  IMAD.MOV.U32 R6, RZ, RZ, R8 ;  /* 0x000000ffff067224 */ /* 0x000fc600078e0008 */
[----:B------:R-:W-:-:S05]  /*3310*/  SHF.R.S32.HI R7, RZ, 0x1, R0 ;  /* 0x00000001ff077819 */ /* 0x000fca0000011400 */
[----:B------:R-:W-:Y:S01]  /*3320*/  IMAD.IADD R2, R4, 0x1, -R7 ;  /* 0x0000000104027824 */ /* 0x000fe200078e0a07 */
[----:B------:R-:W-:-:S04]  /*3330*/  LEA R7, R7, R9, 0x14 ;  /* 0x0000000907077211 */ /* 0x000fc800078ea0ff */
[----:B------:R-:W-:Y:S01]  /*3340*/  LEA R3, R2, 0x3ff00000, 0x14 ;  /* 0x3ff0000002037811 */ /* 0x000fe200078ea0ff */
[----:B------:R-:W-:-:S06]  /*3350*/  IMAD.MOV.U32 R2, RZ, RZ, RZ ;  /* 0x000000ffff027224 */ /* 0x000fcc00078e00ff */
[----:B------:R-:W-:-:S11]  /*3360*/  DMUL R6, R6, R2 ;  /* 0x0000000206067228 */ /* 0x000fd60000000000 */
.L_x_19:
[----:B------:R-:W-:Y:S01]  /*3370*/  STG.E.64 desc[UR6][R10.64+0x3da6d0], R6 ;  /* 0x3da6d0060a007986 */ /* 0x000fe2000c101b06 */
[----:B------:R-:W-:Y:S05]  /*3380*/  EXIT ;  /* 0x000000000000794d */ /* 0x000fea0003800000 */
        .weak           $__internal_0_$__cuda_sm20_div_rn_f64_full
        .type           $__internal_0_$__cuda_sm20_div_rn_f64_full,@function
        .size           $__internal_0_$__cuda_sm20_div_rn_f64_full,($_Z9loop1_GPUPA100_A100_dS1_S1_S1_S1_ddiii$__internal_accurate_pow - $__internal_0_$__cuda_sm20_div_rn_f64_full)
$__internal_0_$__cuda_sm20_div_rn_f64_full:
[C---:B------:R-:W-:Y:S01]  /*3390*/  FSETP.GEU.AND P0, PT, |R5|.reuse, 1.469367938527859385e-39, PT ;  /* 0x001000000500780b */ /* 0x040fe20003f0e200 */
[----:B------:R-:W-:Y:S01]  /*33a0*/  IMAD.MOV.U32 R8, RZ, RZ, 0x1 ;  /* 0x00000001ff087424 */ /* 0x000fe200078e00ff */
[C---:B------:R-:W-:Y:S01]  /*33b0*/  LOP3.LUT R2, R5.reuse, 0x800fffff, RZ, 0xc0, !PT ;  /* 0x800fffff05027812 */ /* 0x040fe200078ec0ff */
[----:B------:R-:W-:Y:S01]  /*33c0*/  IMAD.MOV.U32 R13, RZ, RZ, 0x1ca00000 ;  /* 0x1ca00000ff0d7424 */ /* 0x000fe200078e00ff */
[----:B------:R-:W-:Y:S02]  /*33d0*/  LOP3.LUT R17, R5, 0x7ff00000, RZ, 0xc0, !PT ;  /* 0x7ff0000005117812 */ /* 0x000fe400078ec0ff */
[----:B------:R-:W-:Y:S02]  /*33e0*/  LOP3.LUT R3, R2, 0x3ff00000, RZ, 0xfc, !PT ;  /* 0x3ff0000002037812 */ /* 0x000fe400078efcff */
[----:B------:R-:W-:Y:S02]  /*33f0*/  MOV R2, R4 ;  /* 0x0000000400027202 */ /* 0x000fe40000000f00 */
[----:B------:R-:W-:-:S03]  /*3400*/  LOP3.LUT R12, R7, 0x7ff00000, RZ, 0xc0, !PT ;  /* 0x7ff00000070c7812 */ /* 0x000fc600078ec0ff */
[----:B------:R-:W-:Y:S01]  /*3410*/  @!P0 DMUL R2, R4, 8.98846567431157953865e+307 ;  /* 0x7fe0000004028828 */ /* 0x000fe20000000000 */
[----:B------:R-:W-:Y:S02]  /*3420*/  ISETP.GE.U32.AND P1, PT, R12, R17, PT ;  /* 0x000000110c00720c */ /* 0x000fe40003f26070 */
[----:B------:R-:W-:-:S03]  /*3430*/  MOV R19, R12 ;  /* 0x0000000c00137202 */ /* 0x000fc60000000f00 */
[----:B------:R-:W0:Y:S02]  /*3440*/  MUFU.RCP64H R9, R3 ;  /* 0x0000000300097308 */ /* 0x000e240000001800 */
[----:B0-----:R-:W-:-:S08]  /*3450*/  DFMA R10, R8, -R2, 1 ;  /* 0x3ff00000080a742b */ /* 0x001fd00000000802 */
[----:B------:R-:W-:-:S08]  /*3460*/  DFMA R10, R10, R10, R10 ;  /* 0x0000000a0a0a722b */ /* 0x000fd0000000000a */
[----:B------:R-:W-:Y:S01]  /*3470*/  DFMA R10, R8, R10, R8 ;  /* 0x0000000a080a722b */ /* 0x000fe20000000008 */
[----:B------:R-:W-:Y:S01]  /*3480*/  SEL R9, R13, 0x63400000, !P1 ;  /* 0x634000000d097807 */ /* 0x000fe20004800000 */
[----:B------:R-:W-:Y:S01]  /*3490*/  IMAD.MOV.U32 R8, RZ, RZ, R6 ;  /* 0x000000ffff087224 */ /* 0x000fe200078e0006 */
[----:B------:R-:W-:Y:S02]  /*34a0*/  FSETP.GEU.AND P1, PT, |R7|, 1.469367938527859385e-39, PT ;  /* 0x001000000700780b */ /* 0x000fe40003f2e200 */
[----:B------:R-:W-:-:S03]  /*34b0*/  LOP3.LUT R9, R9, 0x800fffff, R7, 0xf8, !PT ;  /* 0x800fffff09097812 */ /* 0x000fc600078ef807 */
[----:B------:R-:W-:-:S08]  /*34c0*/  DFMA R14, R10, -R2, 1 ;  /* 0x3ff000000a0e742b */ /* 0x000fd00000000802 */
[----:B------:R-:W-:Y:S01]  /*34d0*/  DFMA R10, R10, R14, R10 ;  /* 0x0000000e0a0a722b */ /* 0x000fe2000000000a */
[----:B------:R-:W-:Y:S10]  /*34e0*/  @P1 BRA `(.L_x_20) ;  /* 0x0000000000201947 */ /* 0x000ff40003800000 */
[----:B------:R-:W-:Y:S01]  /*34f0*/  LOP3.LUT R15, R5, 0x7ff00000, RZ, 0xc0, !PT ;  /* 0x7ff00000050f7812 */ /* 0x000fe200078ec0ff */
[----:B------:R-:W-:-:S03]  /*3500*/  IMAD.MOV.U32 R14, RZ, RZ, RZ ;  /* 0x000000ffff0e7224 */ /* 0x000fc600078e00ff */
[----:B------:R-:W-:-:S04]  /*3510*/  ISETP.GE.U32.AND P1, PT, R12, R15, PT ;  /* 0x0000000f0c00720c */ /* 0x000fc80003f26070 */
[----:B------:R-:W-:-:S04]  /*3520*/  SEL R15, R13, 0x63400000, !P1 ;  /* 0x634000000d0f7807 */ /* 0x000fc80004800000 */
[----:B------:R-:W-:-:S04]  /*3530*/  LOP3.LUT R15, R15, 0x80000000, R7, 0xf8, !PT ;  /* 0x800000000f0f7812 */ /* 0x000fc800078ef807 */
[----:B------:R-:W-:-:S06]  /*3540*/  LOP3.LUT R15, R15, 0x100000, RZ, 0xfc, !PT ;  /* 0x001000000f0f7812 */ /* 0x000fcc00078efcff */
[----:B------:R-:W-:-:S10]  /*3550*/  DFMA R8, R8, 2, -R14 ;  /* 0x400000000808782b */ /* 0x000fd4000000080e */
[----:B------:R-:W-:-:S07]  /*3560*/  LOP3.LUT R19, R9, 0x7ff00000, RZ, 0xc0, !PT ;  /* 0x7ff0000009137812 */ /* 0x000fce00078ec0ff */
.L_x_20:
[----:B------:R-:W-:Y:S01]  /*3570*/  MOV R18, R17 ;  /* 0x0000001100127202 */ /* 0x000fe20000000f00 */
[----:B------:R-:W-:Y:S01]  /*3580*/  VIADD R20, R19, 0xffffffff ;  /* 0xffffffff13147836 */ /* 0x000fe20000000000 */
[----:B------:R-:W-:Y:S01]  /*3590*/  @!P0 LOP3.LUT R18, R3, 0x7ff00000, RZ, 0xc0, !PT ;  /* 0x7ff0000003128812 */ /* 0x000fe200078ec0ff */
[----:B------:R-:W-:-:S03]  /*35a0*/  DMUL R14, R10, R8 ;  /* 0x000000080a0e7228 */ /* 0x000fc60000000000 */
[----:B------:R-:W-:Y:S01]  /*35b0*/  ISETP.GT.U32.AND P0, PT, R20, 0x7feffffe, PT ;  /* 0x7feffffe1400780c */ /* 0x000fe20003f04070 */
[----:B------:R-:W-:-:S04]  /*35c0*/  VIADD R21, R18, 0xffffffff ;  /* 0xffffffff12157836 */ /* 0x000fc80000000000 */
[----:B------:R-:W-:Y:S01]  /*35d0*/  DFMA R16, R14, -R2, R8 ;  /* 0x800000020e10722b */ /* 0x000fe20000000008 */
[----:B------:R-:W-:-:S07]  /*35e0*/  ISETP.GT.U32.OR P0, PT, R21, 0x7feffffe, P0 ;  /* 0x7feffffe1500780c */ /* 0x000fce0000704470 */
[----:B------:R-:W-:-:S06]  /*35f0*/  DFMA R10, R10, R16, R14 ;  /* 0x000000100a0a722b */ /* 0x000fcc000000000e */
[----:B------:R-:W-:Y:S05]  /*3600*/  @P0 BRA `(.L_x_21) ;  /* 0x00000000006c0947 */ /* 0x000fea0003800000 */
[----:B------:R-:W-:-:S04]  /*3610*/  LOP3.LUT R7, R5, 0x7ff00000, RZ, 0xc0, !PT ;  /* 0x7ff0000005077812 */ /* 0x000fc800078ec0ff */
[CC--:B------:R-:W-:Y:S02]  /*3620*/  VIADDMNMX R6, R12.reuse, -R7.reuse, 0xb9600000, !PT ;  /* 0xb96000000c067446 */ /* 0x0c0fe40007800907 */
[----:B------:R-:W-:Y:S02]  /*3630*/  ISETP.GE.U32.AND P0, PT, R12, R7, PT ;  /* 0x000000070c00720c */ /* 0x000fe40003f06070 */
[----:B------:R-:W-:Y:S02]  /*3640*/  VIMNMX R6, PT, PT, R6, 0x46a00000, PT ;  /* 0x46a0000006067848 */ /* 0x000fe40003fe0100 */
[----:B------:R-:W-:-:S04]  /*3650*/  SEL R13, R13, 0x63400000, !P0 ;  /* 0x634000000d0d7807 */ /* 0x000fc80004000000 */
[----:B------:R-:W-:Y:S01]  /*3660*/  IADD3 R14, PT, PT, -R13, R6, RZ ;  /* 0x000000060d0e7210 */ /* 0x000fe20007ffe1ff */
[----:B------:R-:W-:-:S04]  /*3670*/  IMAD.MOV.U32 R6, RZ, RZ, RZ ;  /* 0x000000ffff067224 */ /* 0x000fc800078e00ff */
[----:B------:R-:W-:-:S06]  /*3680*/  VIADD R7, R14, 0x7fe00000 ;  /* 0x7fe000000e077836 */ /* 0x000fcc0000000000 */
[----:B------:R-:W-:-:S10]  /*3690*/  DMUL R12, R10, R6 ;  /* 0x000000060a0c7228 */ /* 0x000fd40000000000 */
[----:B------:R-:W-:-:S13]  /*36a0*/  FSETP.GTU.AND P0, PT, |R13|, 1.469367938527859385e-39, PT ;  /* 0x001000000d00780b */ /* 0x000fda0003f0c200 */
[----:B------:R-:W-:Y:S05]  /*36b0*/  @P0 BRA `(.L_x_22) ;  /* 0x0000000000940947 */ /* 0x000fea0003800000 */
[----:B------:R-:W-:Y:S01]  /*36c0*/  DFMA R2, R10, -R2, R8 ;  /* 0x800000020a02722b */ /* 0x000fe20000000008 */
[----:B------:R-:W-:-:S09]  /*36d0*/  MOV R6, RZ ;  /* 0x000000ff00067202 */ /* 0x000fd20000000f00 */
[C---:B------:R-:W-:Y:S02]  /*36e0*/  FSETP.NEU.AND P0, PT, R3.reuse, RZ, PT ;  /* 0x000000ff0300720b */ /* 0x040fe40003f0d000 */
[----:B------:R-:W-:-:S04]  /*36f0*/  LOP3.LUT R5, R3, 0x80000000, R5, 0x48, !PT ;  /* 0x8000000003057812 */ /* 0x000fc800078e4805 */
[----:B------:R-:W-:-:S07]  /*3700*/  LOP3.LUT R7, R5, R7, RZ, 0xfc, !PT ;  /* 0x0000000705077212 */ /* 0x000fce00078efcff */
[----:B------:R-:W-:Y:S05]  /*3710*/  @!P0 BRA `(.L_x_22) ;  /* 0x00000000007c8947 */ /* 0x000fea0003800000 */
[----:B------:R-:W-:Y:S01]  /*3720*/  IMAD.MOV R3, RZ, RZ, -R14 ;  /* 0x000000ffff037224 */ /* 0x000fe200078e0a0e */
[----:B------:R-:W-:Y:S01]  /*3730*/  DMUL.RP R6, R10, R6 ;  /* 0x000000060a067228 */ /* 0x000fe20000008000 */
[----:B------:R-:W-:-:S06]  /*3740*/  IMAD.MOV.U32 R2, RZ, RZ, RZ ;  /* 0x000000ffff027224 */ /* 0x000fcc00078e00ff */
[----:B------:R-:W-:-:S03]  /*3750*/  DFMA R2, R12, -R2, R10 ;  /* 0x800000020c02722b */ /* 0x000fc6000000000a */
[----:B------:R-:W-:-:S03]  /*3760*/  LOP3.LUT R5, R7, R5, RZ, 0x3c, !PT ;  /* 0x0000000507057212 */ /* 0x000fc600078e3cff */
[----:B------:R-:W-:-:S04]  /*3770*/  IADD3 R2, PT, PT, -R14, -0x43300000, RZ ;  /* 0xbcd000000e027810 */ /* 0x000fc80007ffe1ff */
[----:B------:R-:W-:-:S04]  /*3780*/  FSETP.NEU.AND P0, PT, |R3|, R2, PT ;  /* 0x000000020300720b */ /* 0x000fc80003f0d200 */
[----:B------:R-:W-:Y:S02]  /*3790*/  FSEL R12, R6, R12, !P0 ;  /* 0x0000000c060c7208 */ /* 0x000fe40004000000 */
[----:B------:R-:W-:Y:S01]  /*37a0*/  FSEL R13, R5, R13, !P0 ;  /* 0x0000000d050d7208 */ /* 0x000fe20004000000 */
[----:B------:R-:W-:Y:S06]  /*37b0*/  BRA `(.L_x_22) ;  /* 0x0000000000547947 */ /* 0x000fec0003800000 */
.L_x_21:
[----:B------:R-:W-:-:S14]  /*37c0*/  DSETP.NAN.AND P0, PT, R6, R6, PT ;  /* 0x000000060600722a */ /* 0x000fdc0003f08000 */
[----:B------:R-:W-:Y:S05]  /*37d0*/  @P0 BRA `(.L_x_23) ;  /* 0x0000000000440947 */ /* 0x000fea0003800000 */
[----:B------:R-:W-:-:S14]  /*37e0*/  DSETP.NAN.AND P0, PT, R4, R4, PT ;  /* 0x000000040400722a */ /* 0x000fdc0003f08000 */
[----:B------:R-:W-:Y:S05]  /*37f0*/  @P0 BRA `(.L_x_24) ;  /* 0x0000000000300947 */ /* 0x000fea0003800000 */
[----:B------:R-:W-:Y:S01]  /*3800*/  ISETP.NE.AND P0, PT, R19, R18, PT ;  /* 0x000000121300720c */ /* 0x000fe20003f05270 */
[----:B------:R-:W-:Y:S01]  /*3810*/  IMAD.MOV.U32 R13, RZ, RZ, -0x80000 ;  /* 0xfff80000ff0d7424 */ /* 0x000fe200078e00ff */
[----:B------:R-:W-:-:S11]  /*3820*/  MOV R12, 0x0 ;  /* 0x00000000000c7802 */ /* 0x000fd60000000f00 */
[----:B------:R-:W-:Y:S05]  /*3830*/  @!P0 BRA `(.L_x_22) ;  /* 0x0000000000348947 */ /* 0x000fea0003800000 */
[----:B------:R-:W-:Y:S02]  /*3840*/  ISETP.NE.AND P0, PT, R19, 0x7ff00000, PT ;  /* 0x7ff000001300780c */ /* 0x000fe40003f05270 */
[----:B------:R-:W-:Y:S02]  /*3850*/  LOP3.LUT R13, R7, 0x80000000, R5, 0x48, !PT ;  /* 0x80000000070d7812 */ /* 0x000fe400078e4805 */
[----:B------:R-:W-:-:S13]  /*3860*/  ISETP.EQ.OR P0, PT, R18, RZ, !P0 ;  /* 0x000000ff1200720c */ /* 0x000fda0004702670 */
[----:B------:R-:W-:Y:S01]  /*3870*/  @P0 LOP3.LUT R2, R13, 0x7ff00000, RZ, 0xfc, !PT ;  /* 0x7ff000000d020812 */ /* 0x000fe200078efcff */
[----:B------:R-:W-:Y:S01]  /*3880*/  @!P0 IMAD.MOV.U32 R12, RZ, RZ, RZ ;  /* 0x000000ffff0c8224 */ /* 0x000fe200078e00ff */
[----:B------:R-:W-:-:S03]  /*3890*/  @P0 MOV R12, RZ ;  /* 0x000000ff000c0202 */ /* 0x000fc60000000f00 */
[----:B------:R-:W-:Y:S01]  /*38a0*/  @P0 IMAD.MOV.U32 R13, RZ, RZ, R2 ;  /* 0x000000ffff0d0224 */ /* 0x000fe200078e0002 */
[----:B------:R-:W-:Y:S06]  /*38b0*/  BRA `(.L_x_22) ;  /* 0x0000000000147947 */ /* 0x000fec0003800000 */
.L_x_24:
[----:B------:R-:W-:Y:S01]  /*38c0*/  LOP3.LUT R13, R5, 0x80000, RZ, 0xfc, !PT ;  /* 0x00080000050d7812 */ /* 0x000fe200078efcff */
[----:B------:R-:W-:Y:S01]  /*38d0*/  IMAD.MOV.U32 R12, RZ, RZ, R4 ;  /* 0x000000ffff0c7224 */ /* 0x000fe200078e0004 */
[----:B------:R-:W-:Y:S06]  /*38e0*/  BRA `(.L_x_22) ;  /* 0x0000000000087947 */ /* 0x000fec0003800000 */
.L_x_23:
[----:B------:R-:W-:Y:S02]  /*38f0*/  LOP3.LUT R13, R7, 0x80000, RZ, 0xfc, !PT ;  /* 0x00080000070d7812 */ /* 0x000fe400078efcff */
[----:B------:R-:W-:-:S07]  /*3900*/  MOV R12, R6 ;  /* 0x00000006000c7202 */ /* 0x000fce0000000f00 */
.L_x_22:
[----:B------:R-:W-:Y:S02]  /*3910*/  IMAD.MOV.U32 R2, RZ, RZ, R0 ;  /* 0x000000ffff027224 */ /* 0x000fe400078e0000 */
[----:B------:R-:W-:-:S04]  /*3920*/  IMAD.MOV.U32 R3, RZ, RZ, 0x0 ;  /* 0x00000000ff037424 */ /* 0x000fc800078e00ff */
[----:B------:R-:W-:Y:S05]  /*3930*/  RET.REL.NODEC R2 `(_Z9loop1_GPUPA100_A100_dS1_S1_S1_S1_ddiii) ;  /* 0xffffffc402b07950 */ /* 0x000fea0003c3ffff */
        .type           $_Z9loop1_GPUPA100_A100_dS1_S1_S1_S1_ddiii$__internal_accurate_pow,@function
        .size           $_Z9loop1_GPUPA100_A100_dS1_S1_S1_S1_ddiii$__internal_accurate_pow,(.L_x_28 - $_Z9loop1_GPUPA100_A100_dS1_S1_S1_S1_ddiii$__internal_accurate_pow)
$_Z9loop1_GPUPA100_A100_dS1_S1_S1_S1_ddiii$__internal_accurate_pow:
[----:B------:R-:W-:Y:S01]  /*3940*/  DADD R6, -RZ, |R2| ;  /* 0x00000000ff067229 */ /* 0x000fe20000000502 */
[----:B------:R-:W-:Y:S01]  /*3950*/  MOV R14, RZ ;  /* 0x000000ff000e7202 */ /* 0x000fe20000000f00 */
[----:B------:R-:W-:Y:S01]  /*3960*/  IMAD.MOV.U32 R10, RZ, RZ, 0x41ad3b5a ;  /* 0x41ad3b5aff0a7424 */ /* 0x000fe200078e00ff */
[----:B------:R-:W-:Y:S01]  /*3970*/  UMOV UR4, 0x7d2cafe2 ;  /* 0x7d2cafe200047882 */ /* 0x000fe20000000000 */
[----:B------:R-:W-:Y:S01]  /*3980*/  IMAD.MOV.U32 R11, RZ, RZ, 0x3ed0f5d2 ;  /* 0x3ed0f5d2ff0b7424 */ /* 0x000fe200078e00ff */
[----:B------:R-:W-:Y:S01]  /*3990*/  UMOV UR5, 0x3eb0f5ff ;  /* 0x3eb0f5ff00057882 */ /* 0x000fe20000000000 */
[----:B------:R-:W-:Y:S01]  /*39a0*/  UMOV UR8, 0x3b39803f ;  /* 0x3b39803f00087882 */ /* 0x000fe20000000000 */
[----:B------:R-:W-:-:S03]  /*39b0*/  UMOV UR9, 0x3c7abc9e ;  /* 0x3c7abc9e00097882 */ /* 0x000fc60000000000 */
[----:B------:R-:W-:Y:S02]  /*39c0*/  ISETP.GT.U32.AND P0, PT, R7, 0xfffff, PT ;  /* 0x000fffff0700780c */ /* 0x000fe40003f04070 */
[----:B------:R-:W-:-:S11]  /*39d0*/  MOV R4, R7 ;  /* 0x0000000700047202 */ /* 0x000fd60000000f00 */
[----:B------:R-:W-:-:S10]  /*39e0*/  @!P0 DMUL R20, R6, 1.80143985094819840000e+16 ;  /* 0x4350000006148828 */ /* 0x000fd40000000000 */
[----:B------:R-:W-:Y:S02]  /*39f0*/  @!P0 IMAD.MOV.U32 R4, RZ, RZ, R21 ;  /* 0x000000ffff048224 */ /* 0x000fe400078e0015 */
[----:B------:R-:W-:-:S03]  /*3a00*/  @!P0 IMAD.MOV.U32 R6, RZ, RZ, R20 ;  /* 0x000000ffff068224 */ /* 0x000fc600078e0014 */
[----:B------:R-:W-:Y:S02]  /*3a10*/  LOP3.LUT R4, R4, 0x800fffff, RZ, 0xc0, !PT ;  /* 0x800fffff04047812 */ /* 0x000fe400078ec0ff */
[----:B------:R-:W-:Y:S02]  /*3a20*/  MOV R12, R6 ;  /* 0x00000006000c7202 */ /* 0x000fe40000000f00 */
[----:B------:R-:W-:Y:S02]  /*3a30*/  LOP3.LUT R13, R4, 0x3ff00000, RZ, 0xfc, !PT ;  /* 0x3ff00000040d7812 */ /* 0x000fe400078efcff */
[----:B------:R-:W-:Y:S02]  /*3a40*/  SHF.R.U32.HI R6, RZ, 0x14, R7 ;  /* 0x00000014ff067819 */ /* 0x000fe40000011607 */
[----:B------:R-:W-:Y:S02]  /*3a50*/  ISETP.GE.U32.AND P1, PT, R13, 0x3ff6a09f, PT ;  /* 0x3ff6a09f0d00780c */ /* 0x000fe40003f26070 */
[----:B------:R-:W-:-:S05]  /*3a60*/  @!P0 LEA.HI R6, R21, 0xffffffca, RZ, 0xc ;  /* 0xffffffca15068811 */ /* 0x000fca00078f60ff */
[----:B------:R-:W-:-:S06]  /*3a70*/  VIADD R7, R6, 0xfffffc01 ;  /* 0xfffffc0106077836 */ /* 0x000fcc0000000000 */
[----:B------:R-:W-:Y:S01]  /*3a80*/  @P1 VIADD R5, R13, 0xfff00000 ;  /* 0xfff000000d051836 */ /* 0x000fe20000000000 */
[----:B------:R-:W-:-:S03]  /*3a90*/  @P1 IADD3 R7, PT, PT, R6, -0x3fe, RZ ;  /* 0xfffffc0206071810 */ /* 0x000fc60007ffe0ff */
[----:B------:R-:W-:Y:S01]  /*3aa0*/  @P1 IMAD.MOV.U32 R13, RZ, RZ, R5 ;  /* 0x000000ffff0d1224 */ /* 0x000fe200078e0005 */
[----:B------:R-:W-:Y:S01]  /*3ab0*/  LOP3.LUT R6, R7, 0x80000000, RZ, 0x3c, !PT ;  /* 0x8000000007067812 */ /* 0x000fe200078e3cff */
[----:B------:R-:W-:-:S04]  /*3ac0*/  IMAD.MOV.U32 R7, RZ, RZ, 0x43300000 ;  /* 0x43300000ff077424 */ /* 0x000fc800078e00ff */
[C---:B------:R-:W-:Y:S02]  /*3ad0*/  DADD R8, R12.reuse, 1 ;  /* 0x3ff000000c087429 */ /* 0x040fe40000000000 */
[----:B------:R-:W-:-:S04]  /*3ae0*/  DADD R12, R12, -1 ;  /* 0xbff000000c0c7429 */ /* 0x000fc80000000000 */
[----:B------:R-:W0:Y:S02]  /*3af0*/  MUFU.RCP64H R15, R9 ;  /* 0x00000009000f7308 */ /* 0x000e240000001800 */
[----:B0-----:R-:W-:-:S08]  /*3b00*/  DFMA R4, -R8, R14, 1 ;  /* 0x3ff000000804742b */ /* 0x001fd0000000010e */
[----:B------:R-:W-:-:S08]  /*3b10*/  DFMA R4, R4, R4, R4 ;  /* 0x000000040404722b */ /* 0x000fd00000000004 */
[----:B------:R-:W-:-:S08]  /*3b20*/  DFMA R14, R14, R4, R14 ;  /* 0x000000040e0e722b */ /* 0x000fd0000000000e */
[----:B------:R-:W-:-:S08]  /*3b30*/  DMUL R4, R12, R14 ;  /* 0x0000000e0c047228 */ /* 0x000fd00000000000 */
[----:B------:R-:W-:-:S08]  /*3b40*/  DFMA R4, R12, R14, R4 ;  /* 0x0000000e0c04722b */ /* 0x000fd00000000004 */
[----:B------:R-:W-:-:S08]  /*3b50*/  DMUL R16, R4, R4 ;  /* 0x0000000404107228 */ /* 0x000fd00000000000 */
[----:B------:R-:W-:Y:S01]  /*3b60*/  DFMA R8, R16, UR4, R10 ;  /* 0x0000000410087c2b */ /* 0x000fe2000800000a */
[----:B------:R-:W-:Y:S01]  /*3b70*/  UMOV UR4, 0x75488a3f ;  /* 0x75488a3f00047882 */ /* 0x000fe20000000000 */
[----:B------:R-:W-:Y:S01]  /*3b80*/  UMOV UR5, 0x3ef3b20a ;  /* 0x3ef3b20a00057882 */ /* 0x000fe20000000000 */
[----:B------:R-:W-:-:S05]  /*3b90*/  DADD R10, R12, -R4 ;  /* 0x000000000c0a7229 */ /* 0x000fca0000000804 */
[----:B------:R-:W-:Y:S01]  /*3ba0*/  DFMA R8, R16, R8, UR4 ;  /* 0x0000000410087e2b */ /* 0x000fe20008000008 */
[----:B------:R-:W-:Y:S01]  /*3bb0*/  UMOV UR4, 0xe4faecd5 ;  /* 0xe4faecd500047882 */ /* 0x000fe20000000000 */
[----:B------:R-:W-:Y:S01]  /*3bc0*/  UMOV UR5, 0x3f1745cd ;  /* 0x3f1745cd00057882 */ /* 0x000fe20000000000 */
[----:B------:R-:W-:Y:S02]  /*3bd0*/  DADD R22, R10, R10 ;  /* 0x000000000a167229 */ /* 0x000fe4000000000a */
[----:B------:R-:W-:-:S03]  /*3be0*/  DMUL R10, R4, R4 ;  /* 0x00000004040a7228 */ /* 0x000fc60000000000 */
[----:B------:R-:W-:Y:S01]  /*3bf0*/  DFMA R8, R16, R8, UR4 ;  /* 0x0000000410087e2b */ /* 0x000fe20008000008 */
[----:B------:R-:W-:Y:S01]  /*3c00*/  UMOV UR4, 0x258a578b ;  /* 0x258a578b00047882 */ /* 0x000fe20000000000 */
[----:B------:R-:W-:Y:S01]  /*3c10*/  UMOV UR5, 0x3f3c71c7 ;  /* 0x3f3c71c700057882 */ /* 0x000fe20000000000 */
[----:B------:R-:W-:Y:S02]  /*3c20*/  DFMA R22, R12, -R4, R22 ;  /* 0x800000040c16722b */ /* 0x000fe40000000016 */
[----:B------:R-:W-:-:S03]  /*3c30*/  DMUL R12, R4, R10 ;  /* 0x0000000a040c7228 */ /* 0x000fc60000000000 */
[----:B------:R-:W-:Y:S01]  /*3c40*/  DFMA R8, R16, R8, UR4 ;  /* 0x0000000410087e2b */ /* 0x000fe20008000008 */
[----:B------:R-:W-:Y:S01]  /*3c50*/  UMOV UR4, 0x9242b910 ;  /* 0x9242b91000047882 */ /* 0x000fe20000000000 */
[----:B------:R-:W-:Y:S01]  /*3c60*/  UMOV UR5, 0x3f624924 ;  /* 0x3f62492400057882 */ /* 0x000fe20000000000 */
[----:B------:R-:W-:Y:S02]  /*3c70*/  DMUL R14, R14, R22 ;  /* 0x000000160e0e7228 */ /* 0x000fe40000000000 */
[----:B------:R-:W-:-:S03]  /*3c80*/  DFMA R22, R4, R10, -R12 ;  /* 0x0000000a0416722b */ /* 0x000fc6000000080c */
[----:B------:R-:W-:Y:S01]  /*3c90*/  DFMA R8, R16, R8, UR4 ;  /* 0x0000000410087e2b */ /* 0x000fe20008000008 */
[----:B------:R-:W-:Y:S01]  /*3ca0*/  UMOV UR4, 0x99999dfb ;  /* 0x99999dfb00047882 */ /* 0x000fe20000000000 */
[----:B------:R-:W-:-:S03]  /*3cb0*/  UMOV UR5, 0x3f899999 ;  /* 0x3f89999900057882 */ /* 0x000fc60000000000 */
[----:B------:R-:W-:Y:S01]  /*3cc0*/  IADD3 R27, PT, PT, R15, 0x100000, RZ ;  /* 0x001000000f1b7810 */ /* 0x000fe20007ffe0ff */
[----:B------:R-:W-:Y:S01]  /*3cd0*/  IMAD.MOV.U32 R26, RZ, RZ, R14 ;  /* 0x000000ffff1a7224 */ /* 0x000fe200078e000e */
[----:B------:R-:W-:Y:S02]  /*3ce0*/  DFMA R22, R14, R10, R22 ;  /* 0x0000000a0e16722b */ /* 0x000fe40000000016 */
[----:B------:R-:W-:Y:S01]  /*3cf0*/  DFMA R18, R16, R8, UR4 ;  /* 0x0000000410127e2b */ /* 0x000fe20008000008 */
[----:B------:R-:W-:Y:S01]  /*3d00*/  UMOV UR4, 0x55555555 ;  /* 0x5555555500047882 */ /* 0x000fe20000000000 */
[----:B------:R-:W-:-:S06]  /*3d10*/  UMOV UR5, 0x3fb55555 ;  /* 0x3fb5555500057882 */ /* 0x000fcc0000000000 */
[----:B------:R-:W-:-:S08]  /*3d20*/  DFMA R8, R16, R18, UR4 ;  /* 0x0000000410087e2b */ /* 0x000fd00008000012 */
[----:B------:R-:W-:Y:S01]  /*3d30*/  DADD R24, -R8, UR4 ;  /* 0x0000000408187e29 */ /* 0x000fe20008000100 */
[----:B------:R-:W-:Y:S01]  /*3d40*/  UMOV UR4, 0xb9e7b0 ;  /* 0x00b9e7b000047882 */ /* 0x000fe20000000000 */
[----:B------:R-:W-:-:S06]  /*3d50*/  UMOV UR5, 0x3c46a4cb ;  /* 0x3c46a4cb00057882 */ /* 0x000fcc0000000000 */
[----:B------:R-:W-:Y:S02]  /*3d60*/  DFMA R16, R16, R18, R24 ;  /* 0x000000121010722b */ /* 0x000fe40000000018 */
[----:B------:R-:W-:-:S06]  /*3d70*/  DFMA R24, R4, R4, -R10 ;  /* 0x000000040418722b */ /* 0x000fcc000000080a */
[----:B------:R-:W-:Y:S01]  /*3d80*/  DADD R16, R16, -UR4 ;  /* 0x8000000410107e29 */ /* 0x000fe20008000000 */
[----:B------:R-:W-:Y:S01]  /*3d90*/  UMOV UR4, 0x80000000 ;  /* 0x8000000000047882 */ /* 0x000fe20000000000 */
[----:B------:R-:W-:Y:S01]  /*3da0*/  DFMA R24, R4, R26, R24 ;  /* 0x0000001a0418722b */ /* 0x000fe20000000018 */
[----:B------:R-:W-:-:S05]  /*3db0*/  UMOV UR5, 0x43300000 ;  /* 0x4330000000057882 */ /* 0x000fca0000000000 */
[----:B------:R-:W-:Y:S02]  /*3dc0*/  DADD R18, R8, R16 ;  /* 0x0000000008127229 */ /* 0x000fe40000000010 */
[----:B------:R-:W-:-:S06]  /*3dd0*/  DFMA R22, R4, R24, R22 ;  /* 0x000000180416722b */ /* 0x000fcc0000000016 */
[----:B------:R-:W-:Y:S02]  /*3de0*/  DMUL R10, R18, R12 ;  /* 0x0000000c120a7228 */ /* 0x000fe40000000000 */
[----:B------:R-:W-:-:S06]  /*3df0*/  DADD R8, R8, -R18 ;  /* 0x0000000008087229 */ /* 0x000fcc0000000812 */
[----:B------:R-:W-:Y:S02]  /*3e00*/  DFMA R24, R18, R12, -R10 ;  /* 0x0000000c1218722b */ /* 0x000fe4000000080a */
[----:B------:R-:W-:-:S06]  /*3e10*/  DADD R8, R16, R8 ;  /* 0x0000000010087229 */ /* 0x000fcc0000000008 */
[----:B------:R-:W-:-:S08]  /*3e20*/  DFMA R22, R18, R22, R24 ;  /* 0x000000161216722b */ /* 0x000fd00000000018 */
[----:B------:R-:W-:-:S08]  /*3e30*/  DFMA R22, R8, R12, R22 ;  /* 0x0000000c0816722b */ /* 0x000fd00000000016 */
[----:B------:R-:W-:-:S08]  /*3e40*/  DADD R12, R10, R22 ;  /* 0x000000000a0c7229 */ /* 0x000fd00000000016 */
[--C-:B------:R-:W-:Y:S02]  /*3e50*/  DADD R8, R4, R12.reuse ;  /* 0x0000000004087229 */ /* 0x100fe4000000000c */
[----:B------:R-:W-:-:S06]  /*3e60*/  DADD R10, R10, -R12 ;  /* 0x000000000a0a7229 */ /* 0x000fcc000000080c */
[----:B------:R-:W-:Y:S02]  /*3e70*/  DADD R4, R4, -R8 ;  /* 0x0000000004047229 */ /* 0x000fe40000000808 */
[----:B------:R-:W-:-:S06]  /*3e80*/  DADD R10, R22, R10 ;  /* 0x00000000160a7229 */ /* 0x000fcc000000000a */
[----:B------:R-:W-:-:S08]  /*3e90*/  DADD R4, R12, R4 ;  /* 0x000000000c047229 */ /* 0x000fd00000000004 */
[----:B------:R-:W-:Y:S02]  /*3ea0*/  DADD R4, R10, R4 ;  /* 0x000000000a047229 */ /* 0x000fe40000000004 */
[----:B------:R-:W-:Y:S01]  /*3eb0*/  DADD R10, R6, -UR4 ;  /* 0x80000004060a7e29 */ /* 0x000fe20008000000 */
[----:B------:R-:W-:Y:S01]  /*3ec0*/  UMOV UR4, 0xfefa39ef ;  /* 0xfefa39ef00047882 */ /* 0x000fe20000000000 */
[----:B------:R-:W-:-:S04]  /*3ed0*/  UMOV UR5, 0x3fe62e42 ;  /* 0x3fe62e4200057882 */ /* 0x000fc80000000000 */
[----:B------:R-:W-:-:S08]  /*3ee0*/  DADD R4, R14, R4 ;  /* 0x000000000e047229 */ /* 0x000fd00000000004 */
[----:B------:R-:W-:-:S08]  /*3ef0*/  DADD R6, R8, R4 ;  /* 0x0000000008067229 */ /* 0x000fd00000000004 */
[--C-:B------:R-:W-:Y:S02]  /*3f00*/  DFMA R12, R10, UR4, R6.reuse ;  /* 0x000000040a0c7c2b */ /* 0x100fe40008000006 */
[----:B------:R-:W-:-:S06]  /*3f10*/  DADD R8, R8, -R6 ;  /* 0x0000000008087229 */ /* 0x000fcc0000000806 */
[----:B------:R-:W-:Y:S02]  /*3f20*/  DFMA R14, R10, -UR4, R12 ;  /* 0x800000040a0e7c2b */ /* 0x000fe4000800000c */
[----:B------:R-:W-:-:S06]  /*3f30*/  DADD R8, R4, R8 ;  /* 0x0000000004087229 */ /* 0x000fcc0000000008 */
[----:B------:R-:W-:-:S08]  /*3f40*/  DADD R14, -R6, R14 ;  /* 0x00000000060e7229 */ /* 0x000fd0000000010e */
[----:B------:R-:W-:-:S08]  /*3f50*/  DADD R8, R8, -R14 ;  /* 0x0000000008087229 */ /* 0x000fd0000000080e */
[----:B------:R-:W-:-:S08]  /*3f60*/  DFMA R8, R10, UR8, R8 ;  /* 0x000000080a087c2b */ /* 0x000fd00008000008 */
[----:B------:R-:W-:-:S08]  /*3f70*/  DADD R6, R12, R8 ;  /* 0x000000000c067229 */ /* 0x000fd00000000008 */
[----:B------:R-:W-:Y:S02]  /*3f80*/  DADD R12, R12, -R6 ;  /* 0x000000000c0c7229 */ /* 0x000fe40000000806 */
[----:B------:R-:W-:-:S06]  /*3f90*/  DMUL R4, R6, 2 ;  /* 0x4000000006047828 */ /* 0x000fcc0000000000 */
[----:B------:R-:W-:Y:S02]  /*3fa0*/  DADD R10, R8, R12 ;  /* 0x00000000080a7229 */ /* 0x000fe4000000000c */
[----:B------:R-:W-:Y:S01]  /*3fb0*/  DFMA R6, R6, 2, -R4 ;  /* 0x400000000606782b */ /* 0x000fe20000000804 */
[----:B------:R-:W-:Y:S01]  /*3fc0*/  IMAD.MOV.U32 R8, RZ, RZ, 0x652b82fe ;  /* 0x652b82feff087424 */ /* 0x000fe200078e00ff */
[----:B------:R-:W-:-:S06]  /*3fd0*/  MOV R9, 0x3ff71547 ;  /* 0x3ff7154700097802 */ /* 0x000fcc0000000f00 */
[----:B------:R-:W-:-:S08]  /*3fe0*/  DFMA R10, R10, 2, R6 ;  /* 0x400000000a0a782b */ /* 0x000fd00000000006 */
[----:B------:R-:W-:-:S08]  /*3ff0*/  DADD R6, R4, R10 ;  /* 0x0000000004067229 */ /* 0x000fd0000000000a */
[----:B------:R-:W-:Y:S02]  /*4000*/  DFMA R8, R6, R8, 6.75539944105574400000e+15 ;  /* 0x433800000608742b */ /* 0x000fe40000000008 */
[----:B------:R-:W-:Y:S01]  /*4010*/  FSETP.GEU.AND P0, PT, |R7|, 4.1917929649353027344, PT ;  /* 0x4086232b0700780b */ /* 0x000fe20003f0e200 */
[----:B------:R-:W-:-:S05]  /*4020*/  DADD R4, R4, -R6 ;  /* 0x0000000004047229 */ /* 0x000fca0000000806 */
[----:B------:R-:W-:-:S03]  /*4030*/  DADD R12, R8, -6.75539944105574400000e+15 ;  /* 0xc3380000080c7429 */ /* 0x000fc60000000000 */
[----:B------:R-:W-:-:S05]  /*4040*/  DADD R10, R10, R4 ;  /* 0x000000000a0a7229 */ /* 0x000fca0000000004 */
        /* <DEDUP_REMOVED lines=37> */
[----:B------:R-:W-:Y:S06]  /*42a0*/  @!P0 BRA `(.L_x_25) ;  /* 0x0000000000388947 */ /* 0x000fec0003800000 */
[----:B------:R-:W-:Y:S01]  /*42b0*/  FSETP.GEU.AND P1, PT, |R7|, 4.2275390625, PT ;  /* 0x408748000700780b */ /* 0x000fe20003f2e200 */
[C---:B------:R-:W-:Y:S02]  /*42c0*/  DADD R4, R6.reuse, +INF ;  /* 0x7ff0000006047429 */ /* 0x040fe40000000000 */
[----:B------:R-:W-:-:S08]  /*42d0*/  DSETP.GEU.AND P0, PT, R6, RZ, PT ;  /* 0x000000ff0600722a */ /* 0x000fd00003f0e000 */
[----:B------:R-:W-:Y:S02]  /*42e0*/  FSEL R4, R4, RZ, P0 ;  /* 0x000000ff04047208 */ /* 0x000fe40000000000 */
[----:B------:R-:W-:Y:S01]  /*42f0*/  FSEL R5, R5, RZ, P0 ;  /* 0x000000ff05057208 */ /* 0x000fe20000000000 */
[----:B------:R-:W-:Y:S06]  /*4300*/  @P1 BRA `(.L_x_25) ;  /* 0x0000000000201947 */ /* 0x000fec0003800000 */
[----:B------:R-:W-:-:S04]  /*4310*/  LEA.HI R4, R8, R8, RZ, 0x1 ;  /* 0x0000000808047211 */ /* 0x000fc800078f08ff */
[----:B------:R-:W-:Y:S01]  /*4320*/  SHF.R.S32.HI R5, RZ, 0x1, R4 ;  /* 0x00000001ff057819 */ /* 0x000fe20000011404 */
[----:B------:R-:W-:-:S04]  /*4330*/  IMAD.MOV.U32 R4, RZ, RZ, R14 ;  /* 0x000000ffff047224 */ /* 0x000fc800078e000e */
[----:B------:R-:W-:Y:S01]  /*4340*/  IMAD.IADD R6, R8, 0x1, -R5 ;  /* 0x0000000108067824 */ /* 0x000fe200078e0a05 */
[----:B------:R-:W-:-:S04]  /*4350*/  LEA R5, R5, R15, 0x14 ;  /* 0x0000000f05057211 */ /* 0x000fc800078ea0ff */
[----:B------:R-:W-:Y:S02]  /*4360*/  LEA R7, R6, 0x3ff00000, 0x14 ;  /* 0x3ff0000006077811 */ /* 0x000fe400078ea0ff */
[----:B------:R-:W-:-:S06]  /*4370*/  MOV R6, RZ ;  /* 0x000000ff00067202 */ /* 0x000fcc0000000f00 */
[----:B------:R-:W-:-:S11]  /*4380*/  DMUL R4, R4, R6 ;  /* 0x0000000604047228 */ /* 0x000fd60000000000 */
.L_x_25:
[----:B------:R-:W-:Y:S02]  /*4390*/  DFMA R6, R10, R4, R4 ;  /* 0x000000040a06722b */ /* 0x000fe40000000004 */
[----:B------:R-:W-:-:S08]  /*43a0*/  DSETP.NEU.AND P0, PT, |R4|, +INF , PT ;  /* 0x7ff000000400742a */ /* 0x000fd00003f0d200 */
[----:B------:R-:W-:Y:S01]  /*43b0*/  FSEL R6, R4, R6, !P0 ;  /* 0x0000000604067208 */ /* 0x000fe20004000000 */
[----:B------:R-:W-:Y:S01]  /*43c0*/  IMAD.MOV.U32 R4, RZ, RZ, R0 ;  /* 0x000000ffff047224 */ /* 0x000fe200078e0000 */
[----:B------:R-:W-:Y:S02]  /*43d0*/  FSEL R7, R5, R7, !P0 ;  /* 0x0000000705077208 */ /* 0x000fe40004000000 */
[----:B------:R-:W-:-:S04]  /*43e0*/  MOV R5, 0x0 ;  /* 0x0000000000057802 */ /* 0x000fc80000000f00 */
[----:B------:R-:W-:Y:S05]  /*43f0*/  RET.REL.NODEC R4 `(_Z9loop1_GPUPA100_A100_dS1_S1_S1_S1_ddiii) ;  /* 0xffffffbc04007950 */ /* 0x000fea0003c3ffff */
.L_x_26:
        /* <DEDUP_REMOVED lines=16> */
.L_x_28:


//--------------------- .nv.shared.reserved.0     --------------------------
	.section	.nv.shared.reserved.0,"aw",@nobits
	.weak		__nv_reservedSMEM_offset_0_alias
	.size		__nv_reservedSMEM_offset_0_alias, 0, 64
	.other		__nv_reservedSMEM_offset_0_alias,@"STO_CUDA_RESERVED_SHARED STV_DEFAULT"
__nv_reservedSMEM_offset_0_alias:
	.zero		0
	.zero		64


//--------------------- .nv.constant0._Z9loop2_GPUPA100_A100_dS1_S1_S1_dd --------------------------
	.section	.nv.constant0._Z9loop2_GPUPA100_A100_dS1_S1_S1_dd,"a",@progbits
	.sectionflags	@""
	.align	4
.nv.constant0._Z9loop2_GPUPA100_A100_dS1_S1_S1_dd:
	.zero		944


//--------------------- .nv.constant0._Z9loop1_GPUPA100_A100_dS1_S1_S1_S1_ddiii --------------------------
	.section	.nv.constant0._Z9loop1_GPUPA100_A100_dS1_S1_S1_S1_ddiii,"a",@progbits
	.sectionflags	@""
	.align	4
.nv.constant0._Z9loop1_GPUPA100_A100_dS1_S1_S1_S1_ddiii:
	.zero		964


//--------------------- SYMBOLS --------------------------

	.type		.nv.reservedSmem.offset0,@object
	.size		.nv.reservedSmem.offset0,0x4
